//
// Generated by NVIDIA NVVM Compiler
//
// Compiler Build ID: CL-36424714
// Cuda compilation tools, release 13.0, V13.0.88
// Based on NVVM 20.0.0
//

.version 9.0
.target sm_100
.address_size 64

	// .globl	_Z6MatMulPdS_S_i

.visible .entry _Z6MatMulPdS_S_i(
	.param .u64 .ptr .align 1 _Z6MatMulPdS_S_i_param_0,
	.param .u64 .ptr .align 1 _Z6MatMulPdS_S_i_param_1,
	.param .u64 .ptr .align 1 _Z6MatMulPdS_S_i_param_2,
	.param .u32 _Z6MatMulPdS_S_i_param_3
)
{
	.reg .pred 	%p<10>;
	.reg .b32 	%r<78>;
	.reg .b64 	%rd<48>;
	.reg .b64 	%fd<68>;

	ld.param.u64 	%rd4, [_Z6MatMulPdS_S_i_param_0];
	ld.param.u64 	%rd5, [_Z6MatMulPdS_S_i_param_1];
	ld.param.u32 	%r43, [_Z6MatMulPdS_S_i_param_3];
	cvta.to.global.u64 	%rd1, %rd5;
	cvta.to.global.u64 	%rd2, %rd4;
	mov.u32 	%r44, %tid.x;
	mov.u32 	%r45, %ctaid.x;
	mov.u32 	%r46, %ntid.x;
	mad.lo.s32 	%r1, %r45, %r46, %r44;
	mov.u32 	%r2, %tid.y;
	mov.u32 	%r47, %ctaid.y;
	mov.u32 	%r48, %ntid.y;
	mul.lo.s32 	%r3, %r47, %r48;
	add.s32 	%r4, %r3, %r2;
	setp.lt.s32 	%p1, %r43, 1;
	mov.f64 	%fd67, 0d0000000000000000;
	@%p1 bra 	$L__BB0_12;
	mul.lo.s32 	%r5, %r43, %r1;
	and.b32  	%r6, %r43, 7;
	setp.lt.u32 	%p2, %r43, 8;
	mov.f64 	%fd67, 0d0000000000000000;
	mov.b32 	%r76, 0;
	@%p2 bra 	$L__BB0_4;
	and.b32  	%r76, %r43, 2147483640;
	neg.s32 	%r74, %r76;
	add.s32 	%r50, %r2, %r43;
	add.s32 	%r73, %r50, %r3;
	shl.b32 	%r10, %r43, 3;
	shl.b32 	%r51, %r43, 1;
	add.s32 	%r72, %r4, %r51;
	mad.lo.s32 	%r71, %r43, 3, %r4;
	shl.b32 	%r52, %r43, 2;
	add.s32 	%r70, %r4, %r52;
	mad.lo.s32 	%r69, %r43, 5, %r4;
	mad.lo.s32 	%r68, %r43, 6, %r4;
	mad.lo.s32 	%r67, %r43, 7, %r4;
	mov.f64 	%fd67, 0d0000000000000000;
	mov.u32 	%r65, %r5;
	mov.u32 	%r66, %r4;
$L__BB0_3:
	.pragma "nounroll";
	mul.wide.s32 	%rd6, %r65, 8;
	add.s64 	%rd7, %rd2, %rd6;
	ld.global.f64 	%fd17, [%rd7];
	mul.wide.u32 	%rd8, %r66, 8;
	add.s64 	%rd9, %rd1, %rd8;
	ld.global.f64 	%fd18, [%rd9];
	fma.rn.f64 	%fd19, %fd17, %fd18, %fd67;
	ld.global.f64 	%fd20, [%rd7+8];
	mul.wide.u32 	%rd10, %r73, 8;
	add.s64 	%rd11, %rd1, %rd10;
	ld.global.f64 	%fd21, [%rd11];
	fma.rn.f64 	%fd22, %fd20, %fd21, %fd19;
	ld.global.f64 	%fd23, [%rd7+16];
	mul.wide.u32 	%rd12, %r72, 8;
	add.s64 	%rd13, %rd1, %rd12;
	ld.global.f64 	%fd24, [%rd13];
	fma.rn.f64 	%fd25, %fd23, %fd24, %fd22;
	ld.global.f64 	%fd26, [%rd7+24];
	mul.wide.u32 	%rd14, %r71, 8;
	add.s64 	%rd15, %rd1, %rd14;
	ld.global.f64 	%fd27, [%rd15];
	fma.rn.f64 	%fd28, %fd26, %fd27, %fd25;
	ld.global.f64 	%fd29, [%rd7+32];
	mul.wide.u32 	%rd16, %r70, 8;
	add.s64 	%rd17, %rd1, %rd16;
	ld.global.f64 	%fd30, [%rd17];
	fma.rn.f64 	%fd31, %fd29, %fd30, %fd28;
	ld.global.f64 	%fd32, [%rd7+40];
	mul.wide.u32 	%rd18, %r69, 8;
	add.s64 	%rd19, %rd1, %rd18;
	ld.global.f64 	%fd33, [%rd19];
	fma.rn.f64 	%fd34, %fd32, %fd33, %fd31;
	ld.global.f64 	%fd35, [%rd7+48];
	mul.wide.u32 	%rd20, %r68, 8;
	add.s64 	%rd21, %rd1, %rd20;
	ld.global.f64 	%fd36, [%rd21];
	fma.rn.f64 	%fd37, %fd35, %fd36, %fd34;
	ld.global.f64 	%fd38, [%rd7+56];
	mul.wide.u32 	%rd22, %r67, 8;
	add.s64 	%rd23, %rd1, %rd22;
	ld.global.f64 	%fd39, [%rd23];
	fma.rn.f64 	%fd67, %fd38, %fd39, %fd37;
	add.s32 	%r74, %r74, 8;
	add.s32 	%r73, %r73, %r10;
	add.s32 	%r72, %r72, %r10;
	add.s32 	%r71, %r71, %r10;
	add.s32 	%r70, %r70, %r10;
	add.s32 	%r69, %r69, %r10;
	add.s32 	%r68, %r68, %r10;
	add.s32 	%r67, %r67, %r10;
	add.s32 	%r66, %r66, %r10;
	add.s32 	%r65, %r65, 8;
	setp.ne.s32 	%p3, %r74, 0;
	@%p3 bra 	$L__BB0_3;
$L__BB0_4:
	setp.eq.s32 	%p4, %r6, 0;
	@%p4 bra 	$L__BB0_12;
	and.b32  	%r38, %r43, 3;
	setp.lt.u32 	%p5, %r6, 4;
	@%p5 bra 	$L__BB0_7;
	add.s32 	%r53, %r76, %r5;
	mul.wide.s32 	%rd24, %r53, 8;
	add.s64 	%rd25, %rd2, %rd24;
	ld.global.f64 	%fd41, [%rd25];
	mad.lo.s32 	%r54, %r76, %r43, %r4;
	mul.wide.u32 	%rd26, %r54, 8;
	add.s64 	%rd27, %rd1, %rd26;
	ld.global.f64 	%fd42, [%rd27];
	fma.rn.f64 	%fd43, %fd41, %fd42, %fd67;
	ld.global.f64 	%fd44, [%rd25+8];
	add.s32 	%r55, %r54, %r43;
	mul.wide.u32 	%rd28, %r55, 8;
	add.s64 	%rd29, %rd1, %rd28;
	ld.global.f64 	%fd45, [%rd29];
	fma.rn.f64 	%fd46, %fd44, %fd45, %fd43;
	ld.global.f64 	%fd47, [%rd25+16];
	add.s32 	%r56, %r55, %r43;
	mul.wide.u32 	%rd30, %r56, 8;
	add.s64 	%rd31, %rd1, %rd30;
	ld.global.f64 	%fd48, [%rd31];
	fma.rn.f64 	%fd49, %fd47, %fd48, %fd46;
	ld.global.f64 	%fd50, [%rd25+24];
	add.s32 	%r57, %r56, %r43;
	mul.wide.u32 	%rd32, %r57, 8;
	add.s64 	%rd33, %rd1, %rd32;
	ld.global.f64 	%fd51, [%rd33];
	fma.rn.f64 	%fd67, %fd50, %fd51, %fd49;
	add.s32 	%r76, %r76, 4;
$L__BB0_7:
	setp.eq.s32 	%p6, %r38, 0;
	@%p6 bra 	$L__BB0_12;
	setp.eq.s32 	%p7, %r38, 1;
	@%p7 bra 	$L__BB0_10;
	add.s32 	%r58, %r76, %r5;
	mul.wide.s32 	%rd34, %r58, 8;
	add.s64 	%rd35, %rd2, %rd34;
	ld.global.f64 	%fd53, [%rd35];
	mad.lo.s32 	%r59, %r76, %r43, %r4;
	mul.wide.u32 	%rd36, %r59, 8;
	add.s64 	%rd37, %rd1, %rd36;
	ld.global.f64 	%fd54, [%rd37];
	fma.rn.f64 	%fd55, %fd53, %fd54, %fd67;
	ld.global.f64 	%fd56, [%rd35+8];
	add.s32 	%r60, %r59, %r43;
	mul.wide.u32 	%rd38, %r60, 8;
	add.s64 	%rd39, %rd1, %rd38;
	ld.global.f64 	%fd57, [%rd39];
	fma.rn.f64 	%fd67, %fd56, %fd57, %fd55;
	add.s32 	%r76, %r76, 2;
$L__BB0_10:
	and.b32  	%r61, %r43, 1;
	setp.eq.b32 	%p8, %r61, 1;
	not.pred 	%p9, %p8;
	@%p9 bra 	$L__BB0_12;
	add.s32 	%r62, %r76, %r5;
	mul.wide.s32 	%rd40, %r62, 8;
	add.s64 	%rd41, %rd2, %rd40;
	ld.global.f64 	%fd58, [%rd41];
	mad.lo.s32 	%r63, %r76, %r43, %r4;
	mul.wide.u32 	%rd42, %r63, 8;
	add.s64 	%rd43, %rd1, %rd42;
	ld.global.f64 	%fd59, [%rd43];
	fma.rn.f64 	%fd67, %fd58, %fd59, %fd67;
$L__BB0_12:
	ld.param.u64 	%rd47, [_Z6MatMulPdS_S_i_param_2];
	cvta.to.global.u64 	%rd44, %rd47;
	mad.lo.s32 	%r64, %r43, %r1, %r4;
	mul.wide.s32 	%rd45, %r64, 8;
	add.s64 	%rd46, %rd44, %rd45;
	st.global.f64 	[%rd46], %fd67;
	ret;

}
	// .globl	_Z15Householder_gpuPdS_S_ii
.visible .entry _Z15Householder_gpuPdS_S_ii(
	.param .u64 .ptr .align 1 _Z15Householder_gpuPdS_S_ii_param_0,
	.param .u64 .ptr .align 1 _Z15Householder_gpuPdS_S_ii_param_1,
	.param .u64 .ptr .align 1 _Z15Householder_gpuPdS_S_ii_param_2,
	.param .u32 _Z15Householder_gpuPdS_S_ii_param_3,
	.param .u32 _Z15Householder_gpuPdS_S_ii_param_4
)
{
	.reg .pred 	%p<15>;
	.reg .b32 	%r<37>;
	.reg .b64 	%rd<33>;
	.reg .b64 	%fd<99>;

	ld.param.u64 	%rd10, [_Z15Householder_gpuPdS_S_ii_param_0];
	ld.param.u64 	%rd11, [_Z15Householder_gpuPdS_S_ii_param_1];
	ld.param.u64 	%rd12, [_Z15Householder_gpuPdS_S_ii_param_2];
	ld.param.u32 	%r19, [_Z15Householder_gpuPdS_S_ii_param_3];
	ld.param.u32 	%r20, [_Z15Householder_gpuPdS_S_ii_param_4];
	cvta.to.global.u64 	%rd1, %rd11;
	cvta.to.global.u64 	%rd2, %rd12;
	mov.u32 	%r21, %tid.x;
	mov.u32 	%r22, %ctaid.x;
	mov.u32 	%r23, %ntid.x;
	mad.lo.s32 	%r1, %r22, %r23, %r21;
	mov.u32 	%r24, %tid.y;
	mov.u32 	%r25, %ctaid.y;
	mov.u32 	%r26, %ntid.y;
	mad.lo.s32 	%r2, %r25, %r26, %r24;
	setp.ne.s32 	%p1, %r2, 0;
	mul.wide.s32 	%rd13, %r1, 8;
	add.s64 	%rd3, %rd2, %rd13;
	@%p1 bra 	$L__BB1_3;
	mov.b64 	%rd14, 0;
	st.global.u64 	[%rd3], %rd14;
	setp.ge.s32 	%p2, %r1, %r20;
	@%p2 bra 	$L__BB1_3;
	mad.lo.s32 	%r27, %r20, %r19, %r1;
	cvta.to.global.u64 	%rd15, %rd10;
	mul.wide.s32 	%rd16, %r27, 8;
	add.s64 	%rd17, %rd15, %rd16;
	ld.global.f64 	%fd14, [%rd17];
	st.global.f64 	[%rd3], %fd14;
$L__BB1_3:
	bar.sync 	0;
	or.b32  	%r28, %r1, %r2;
	setp.ne.s32 	%p3, %r28, 0;
	@%p3 bra 	$L__BB1_18;
	setp.lt.s32 	%p4, %r20, 1;
	mov.f64 	%fd98, 0d0000000000000000;
	@%p4 bra 	$L__BB1_17;
	and.b32  	%r3, %r20, 15;
	setp.lt.u32 	%p5, %r20, 16;
	mov.f64 	%fd98, 0d0000000000000000;
	mov.b32 	%r34, 0;
	@%p5 bra 	$L__BB1_8;
	and.b32  	%r34, %r20, 2147483632;
	neg.s32 	%r32, %r34;
	add.s64 	%rd31, %rd2, 64;
	mov.f64 	%fd98, 0d0000000000000000;
$L__BB1_7:
	.pragma "nounroll";
	ld.global.f64 	%fd19, [%rd31+-64];
	fma.rn.f64 	%fd20, %fd19, %fd19, %fd98;
	ld.global.f64 	%fd21, [%rd31+-56];
	fma.rn.f64 	%fd22, %fd21, %fd21, %fd20;
	ld.global.f64 	%fd23, [%rd31+-48];
	fma.rn.f64 	%fd24, %fd23, %fd23, %fd22;
	ld.global.f64 	%fd25, [%rd31+-40];
	fma.rn.f64 	%fd26, %fd25, %fd25, %fd24;
	ld.global.f64 	%fd27, [%rd31+-32];
	fma.rn.f64 	%fd28, %fd27, %fd27, %fd26;
	ld.global.f64 	%fd29, [%rd31+-24];
	fma.rn.f64 	%fd30, %fd29, %fd29, %fd28;
	ld.global.f64 	%fd31, [%rd31+-16];
	fma.rn.f64 	%fd32, %fd31, %fd31, %fd30;
	ld.global.f64 	%fd33, [%rd31+-8];
	fma.rn.f64 	%fd34, %fd33, %fd33, %fd32;
	ld.global.f64 	%fd35, [%rd31];
	fma.rn.f64 	%fd36, %fd35, %fd35, %fd34;
	ld.global.f64 	%fd37, [%rd31+8];
	fma.rn.f64 	%fd38, %fd37, %fd37, %fd36;
	ld.global.f64 	%fd39, [%rd31+16];
	fma.rn.f64 	%fd40, %fd39, %fd39, %fd38;
	ld.global.f64 	%fd41, [%rd31+24];
	fma.rn.f64 	%fd42, %fd41, %fd41, %fd40;
	ld.global.f64 	%fd43, [%rd31+32];
	fma.rn.f64 	%fd44, %fd43, %fd43, %fd42;
	ld.global.f64 	%fd45, [%rd31+40];
	fma.rn.f64 	%fd46, %fd45, %fd45, %fd44;
	ld.global.f64 	%fd47, [%rd31+48];
	fma.rn.f64 	%fd48, %fd47, %fd47, %fd46;
	ld.global.f64 	%fd49, [%rd31+56];
	fma.rn.f64 	%fd98, %fd49, %fd49, %fd48;
	add.s32 	%r32, %r32, 16;
	add.s64 	%rd31, %rd31, 128;
	setp.ne.s32 	%p6, %r32, 0;
	@%p6 bra 	$L__BB1_7;
$L__BB1_8:
	setp.eq.s32 	%p7, %r3, 0;
	@%p7 bra 	$L__BB1_17;
	and.b32  	%r9, %r20, 7;
	setp.lt.u32 	%p8, %r3, 8;
	@%p8 bra 	$L__BB1_11;
	mul.wide.u32 	%rd18, %r34, 8;
	add.s64 	%rd19, %rd2, %rd18;
	ld.global.f64 	%fd51, [%rd19];
	fma.rn.f64 	%fd52, %fd51, %fd51, %fd98;
	ld.global.f64 	%fd53, [%rd19+8];
	fma.rn.f64 	%fd54, %fd53, %fd53, %fd52;
	ld.global.f64 	%fd55, [%rd19+16];
	fma.rn.f64 	%fd56, %fd55, %fd55, %fd54;
	ld.global.f64 	%fd57, [%rd19+24];
	fma.rn.f64 	%fd58, %fd57, %fd57, %fd56;
	ld.global.f64 	%fd59, [%rd19+32];
	fma.rn.f64 	%fd60, %fd59, %fd59, %fd58;
	ld.global.f64 	%fd61, [%rd19+40];
	fma.rn.f64 	%fd62, %fd61, %fd61, %fd60;
	ld.global.f64 	%fd63, [%rd19+48];
	fma.rn.f64 	%fd64, %fd63, %fd63, %fd62;
	ld.global.f64 	%fd65, [%rd19+56];
	fma.rn.f64 	%fd98, %fd65, %fd65, %fd64;
	add.s32 	%r34, %r34, 8;
$L__BB1_11:
	setp.eq.s32 	%p9, %r9, 0;
	@%p9 bra 	$L__BB1_17;
	and.b32  	%r12, %r20, 3;
	setp.lt.u32 	%p10, %r9, 4;
	@%p10 bra 	$L__BB1_14;
	mul.wide.u32 	%rd20, %r34, 8;
	add.s64 	%rd21, %rd2, %rd20;
	ld.global.f64 	%fd67, [%rd21];
	fma.rn.f64 	%fd68, %fd67, %fd67, %fd98;
	ld.global.f64 	%fd69, [%rd21+8];
	fma.rn.f64 	%fd70, %fd69, %fd69, %fd68;
	ld.global.f64 	%fd71, [%rd21+16];
	fma.rn.f64 	%fd72, %fd71, %fd71, %fd70;
	ld.global.f64 	%fd73, [%rd21+24];
	fma.rn.f64 	%fd98, %fd73, %fd73, %fd72;
	add.s32 	%r34, %r34, 4;
$L__BB1_14:
	setp.eq.s32 	%p11, %r12, 0;
	@%p11 bra 	$L__BB1_17;
	mul.wide.u32 	%rd22, %r34, 8;
	add.s64 	%rd32, %rd2, %rd22;
	neg.s32 	%r36, %r12;
$L__BB1_16:
	.pragma "nounroll";
	ld.global.f64 	%fd74, [%rd32];
	fma.rn.f64 	%fd98, %fd74, %fd74, %fd98;
	add.s64 	%rd32, %rd32, 8;
	add.s32 	%r36, %r36, 1;
	setp.ne.s32 	%p12, %r36, 0;
	@%p12 bra 	$L__BB1_16;
$L__BB1_17:
	sqrt.rn.f64 	%fd75, %fd98;
	mul.wide.s32 	%rd23, %r20, 8;
	add.s64 	%rd24, %rd2, %rd23;
	ld.global.f64 	%fd76, [%rd24+-8];
	setp.gt.f64 	%p13, %fd76, 0d0000000000000000;
	neg.f64 	%fd77, %fd75;
	selp.f64 	%fd78, %fd77, %fd75, %p13;
	mul.f64 	%fd79, %fd76, %fd78;
	sub.f64 	%fd80, %fd98, %fd79;
	sub.f64 	%fd81, %fd76, %fd78;
	st.global.f64 	[%rd24+-8], %fd81;
	st.global.f64 	[%rd1], %fd80;
$L__BB1_18:
	bar.sync 	0;
	ld.global.f64 	%fd82, [%rd1];
	ld.global.f64 	%fd83, [%rd3];
	neg.f64 	%fd84, %fd83;
	mul.wide.u32 	%rd25, %r2, 8;
	add.s64 	%rd26, %rd2, %rd25;
	ld.global.f64 	%fd85, [%rd26];
	mul.f64 	%fd86, %fd85, %fd84;
	div.rn.f64 	%fd87, %fd86, %fd82;
	mul.lo.s32 	%r18, %r19, %r1;
	add.s32 	%r30, %r18, %r2;
	mul.wide.s32 	%rd27, %r30, 8;
	add.s64 	%rd28, %rd1, %rd27;
	st.global.f64 	[%rd28], %fd87;
	setp.ne.s32 	%p14, %r1, %r2;
	@%p14 bra 	$L__BB1_20;
	add.s32 	%r31, %r18, %r1;
	mul.wide.s32 	%rd29, %r31, 8;
	add.s64 	%rd30, %rd1, %rd29;
	ld.global.f64 	%fd88, [%rd30];
	add.f64 	%fd89, %fd88, 0d3FF0000000000000;
	st.global.f64 	[%rd30], %fd89;
$L__BB1_20:
	ret;

}
	// .globl	_Z6QR_gpuPdS_S_ii
.visible .entry _Z6QR_gpuPdS_S_ii(
	.param .u64 .ptr .align 1 _Z6QR_gpuPdS_S_ii_param_0,
	.param .u64 .ptr .align 1 _Z6QR_gpuPdS_S_ii_param_1,
	.param .u64 .ptr .align 1 _Z6QR_gpuPdS_S_ii_param_2,
	.param .u32 _Z6QR_gpuPdS_S_ii_param_3,
	.param .u32 _Z6QR_gpuPdS_S_ii_param_4
)
{
	.reg .pred 	%p<2>;
	.reg .b32 	%r<4>;

	ld.param.u32 	%r1, [_Z6QR_gpuPdS_S_ii_param_4];
	mov.u32 	%r2, %ctaid.x;
	and.b32  	%r3, %r2, 3;
	setp.ne.s32 	%p1, %r3, %r1;
	@%p1 bra 	$L__BB2_2;
	bar.sync 	0;
$L__BB2_2:
	ret;

}


// ===== COMPILED SASS (sm_100) =====

	.target	sm_100

	.elftype	@"ET_EXEC"


//--------------------- .note.nv.tkinfo           --------------------------
	.section	.note.nv.tkinfo,"",@"SHT_NOTE"
	.sectionflags	@"SHF_NOTE_NV_TKINFO"
	.tkinfo
        /*0018*/ 	.word	0x00000002
        /*0030*/ 	.string	""
        /*0030*/ 	.string	"ptxas"
        /*0030*/ 	.string	"Cuda compilation tools, release 13.0, V13.0.88"
        /*0030*/ 	.string	"Build cuda_13.0.r13.0/compiler.36424714_0"
        /*0030*/ 	.string	"-arch sm_100 -m 64 "



//--------------------- .note.nv.cuinfo           --------------------------
	.section	.note.nv.cuinfo,"",@"SHT_NOTE"
	.sectionflags	@"SHF_NOTE_NV_CUINFO"
        /*0018*/ 	.short	0x0002
        /*001a*/ 	.short	0x0064
        /*001c*/ 	.short	0x0082
	.zero		2


//--------------------- .nv.info                  --------------------------
	.section	.nv.info,"",@"SHT_CUDA_INFO"
	.align	4


	//----- nvinfo : EIATTR_REGCOUNT
	.align		4
        /*0000*/ 	.byte	0x04, 0x2f
        /*0002*/ 	.short	(.L_1 - .L_0)
	.align		4
.L_0:
        /*0004*/ 	.word	index@(_Z6MatMulPdS_S_i)
        /*0008*/ 	.word	0x00000028


	//----- nvinfo : EIATTR_FRAME_SIZE
	.align		4
.L_1:
        /*000c*/ 	.byte	0x04, 0x11
        /*000e*/ 	.short	(.L_3 - .L_2)
	.align		4
.L_2:
        /*0010*/ 	.word	index@(_Z6MatMulPdS_S_i)
        /*0014*/ 	.word	0x00000000


	//----- nvinfo : EIATTR_REGCOUNT
	.align		4
.L_3:
        /*0018*/ 	.byte	0x04, 0x2f
        /*001a*/ 	.short	(.L_5 - .L_4)
	.align		4
.L_4:
        /*001c*/ 	.word	index@(_Z15Householder_gpuPdS_S_ii)
        /*0020*/ 	.word	0x00000020


	//----- nvinfo : EIATTR_FRAME_SIZE
	.align		4
.L_5:
        /*0024*/ 	.byte	0x04, 0x11
        /*0026*/ 	.short	(.L_7 - .L_6)
	.align		4
.L_6:
        /*0028*/ 	.word	index@($__internal_1_$__cuda_sm20_dsqrt_rn_f64_mediumpath_v1)
        /*002c*/ 	.word	0x00000000


	//----- nvinfo : EIATTR_FRAME_SIZE
	.align		4
.L_7:
        /*0030*/ 	.byte	0x04, 0x11
        /*0032*/ 	.short	(.L_9 - .L_8)
	.align		4
.L_8:
        /*0034*/ 	.word	index@($__internal_0_$__cuda_sm20_div_rn_f64_full)
        /*0038*/ 	.word	0x00000000


	//----- nvinfo : EIATTR_FRAME_SIZE
	.align		4
.L_9:
        /*003c*/ 	.byte	0x04, 0x11
        /*003e*/ 	.short	(.L_11 - .L_10)
	.align		4
.L_10:
        /*0040*/ 	.word	index@(_Z15Householder_gpuPdS_S_ii)
        /*0044*/ 	.word	0x00000000


	//----- nvinfo : EIATTR_REGCOUNT
	.align		4
.L_11:
        /*0048*/ 	.byte	0x04, 0x2f
        /*004a*/ 	.short	(.L_13 - .L_12)
	.align		4
.L_12:
        /*004c*/ 	.word	index@(_Z6QR_gpuPdS_S_ii)
        /*0050*/ 	.word	0x00000004


	//----- nvinfo : EIATTR_FRAME_SIZE
	.align		4
.L_13:
        /*0054*/ 	.byte	0x04, 0x11
        /*0056*/ 	.short	(.L_15 - .L_14)
	.align		4
.L_14:
        /*0058*/ 	.word	index@(_Z6QR_gpuPdS_S_ii)
        /*005c*/ 	.word	0x00000000


	//----- nvinfo : EIATTR_MIN_STACK_SIZE
	.align		4
.L_15:
        /*0060*/ 	.byte	0x04, 0x12
        /*0062*/ 	.short	(.L_17 - .L_16)
	.align		4
.L_16:
        /*0064*/ 	.word	index@(_Z6QR_gpuPdS_S_ii)
        /*0068*/ 	.word	0x00000000


	//----- nvinfo : EIATTR_MIN_STACK_SIZE
	.align		4
.L_17:
        /*006c*/ 	.byte	0x04, 0x12
        /*006e*/ 	.short	(.L_19 - .L_18)
	.align		4
.L_18:
        /*0070*/ 	.word	index@(_Z15Householder_gpuPdS_S_ii)
        /*0074*/ 	.word	0x00000000


	//----- nvinfo : EIATTR_MIN_STACK_SIZE
	.align		4
.L_19:
        /*0078*/ 	.byte	0x04, 0x12
        /*007a*/ 	.short	(.L_21 - .L_20)
	.align		4
.L_20:
        /*007c*/ 	.word	index@(_Z6MatMulPdS_S_i)
        /*0080*/ 	.word	0x00000000
.L_21:


//--------------------- .nv.compat                --------------------------
	.section	.nv.compat,"",@"SHT_CUDA_COMPAT_INFO"
	.align	4
        /*0000*/ 	.byte	0x02, 0x09, 0x00, 0x00, 0x02, 0x02, 0x01, 0x00, 0x02, 0x05, 0x05, 0x00, 0x03, 0x07, 0x01, 0x01
        /*0010*/ 	.byte	0x02, 0x03, 0x00, 0x00, 0x02, 0x06, 0x01, 0x00, 0x04, 0x0b, 0x08, 0x00, 0x01, 0x00, 0x00, 0x00
        /*0020*/ 	.byte	0x00, 0x00, 0x00, 0x00


//--------------------- .nv.info._Z6QR_gpuPdS_S_ii --------------------------
	.section	.nv.info._Z6QR_gpuPdS_S_ii,"",@"SHT_CUDA_INFO"
	.sectionflags	@""
	.align	4


	//----- nvinfo : EIATTR_CUDA_API_VERSION
	.align		4
        /*0000*/ 	.byte	0x04, 0x37
        /*0002*/ 	.short	(.L_23 - .L_22)
.L_22:
        /*0004*/ 	.word	0x00000082


	//----- nvinfo : EIATTR_KPARAM_INFO
	.align		4
.L_23:
        /*0008*/ 	.byte	0x04, 0x17
        /*000a*/ 	.short	(.L_25 - .L_24)
.L_24:
        /*000c*/ 	.word	0x00000000
        /*0010*/ 	.short	0x0004
        /*0012*/ 	.short	0x001c
        /*0014*/ 	.byte	0x00, 0xf0, 0x11, 0x00


	//----- nvinfo : EIATTR_KPARAM_INFO
	.align		4
.L_25:
        /*0018*/ 	.byte	0x04, 0x17
        /*001a*/ 	.short	(.L_27 - .L_26)
.L_26:
        /*001c*/ 	.word	0x00000000
        /*0020*/ 	.short	0x0003
        /*0022*/ 	.short	0x0018
        /*0024*/ 	.byte	0x00, 0xf0, 0x11, 0x00


	//----- nvinfo : EIATTR_KPARAM_INFO
	.align		4
.L_27:
        /*0028*/ 	.byte	0x04, 0x17
        /*002a*/ 	.short	(.L_29 - .L_28)
.L_28:
        /*002c*/ 	.word	0x00000000
        /*0030*/ 	.short	0x0002
        /*0032*/ 	.short	0x0010
        /*0034*/ 	.byte	0x00, 0xf5, 0x21, 0x00


	//----- nvinfo : EIATTR_KPARAM_INFO
	.align		4
.L_29:
        /*0038*/ 	.byte	0x04, 0x17
        /*003a*/ 	.short	(.L_31 - .L_30)
.L_30:
        /*003c*/ 	.word	0x00000000
        /*0040*/ 	.short	0x0001
        /*0042*/ 	.short	0x0008
        /*0044*/ 	.byte	0x00, 0xf5, 0x21, 0x00


	//----- nvinfo : EIATTR_KPARAM_INFO
	.align		4
.L_31:
        /*0048*/ 	.byte	0x04, 0x17
        /*004a*/ 	.short	(.L_33 - .L_32)
.L_32:
        /*004c*/ 	.word	0x00000000
        /*0050*/ 	.short	0x0000
        /*0052*/ 	.short	0x0000
        /*0054*/ 	.byte	0x00, 0xf5, 0x21, 0x00


	//----- nvinfo : EIATTR_SPARSE_MMA_MASK
	.align		4
.L_33:
        /*0058*/ 	.byte	0x03, 0x50
        /*005a*/ 	.short	0x0000


	//----- nvinfo : EIATTR_MAXREG_COUNT
	.align		4
        /*005c*/ 	.byte	0x03, 0x1b
        /*005e*/ 	.short	0x00ff


	//----- nvinfo : EIATTR_NUM_BARRIERS
	.align		4
        /*0060*/ 	.byte	0x02, 0x4c
        /*0062*/ 	.byte	0x01
	.zero		1


	//----- nvinfo : EIATTR_MERCURY_ISA_VERSION
	.align		4
        /*0064*/ 	.byte	0x03, 0x5f
        /*0066*/ 	.short	0x0101


	//----- nvinfo : EIATTR_VRC_CTA_INIT_COUNT
	.align		4
        /*0068*/ 	.byte	0x02, 0x4a
	.zero		1
	.zero		1


	//----- nvinfo : EIATTR_EXIT_INSTR_OFFSETS
	.align		4
        /*006c*/ 	.byte	0x04, 0x1c
        /*006e*/ 	.short	(.L_35 - .L_34)


	//   ....[0]....
.L_34:
        /*0070*/ 	.word	0x00000050


	//   ....[1]....
        /*0074*/ 	.word	0x00000070


	//----- nvinfo : EIATTR_CBANK_PARAM_SIZE
	.align		4
.L_35:
        /*0078*/ 	.byte	0x03, 0x19
        /*007a*/ 	.short	0x0020


	//----- nvinfo : EIATTR_PARAM_CBANK
	.align		4
        /*007c*/ 	.byte	0x04, 0x0a
        /*007e*/ 	.short	(.L_37 - .L_36)
	.align		4
.L_36:
        /*0080*/ 	.word	index@(.nv.constant0._Z6QR_gpuPdS_S_ii)
        /*0084*/ 	.short	0x0380
        /*0086*/ 	.short	0x0020


	//----- nvinfo : EIATTR_SW_WAR
	.align		4
.L_37:
        /*0088*/ 	.byte	0x04, 0x36
        /*008a*/ 	.short	(.L_39 - .L_38)
.L_38:
        /*008c*/ 	.word	0x00000008
.L_39:


//--------------------- .nv.info._Z15Householder_gpuPdS_S_ii --------------------------
	.section	.nv.info._Z15Householder_gpuPdS_S_ii,"",@"SHT_CUDA_INFO"
	.sectionflags	@""
	.align	4


	//----- nvinfo : EIATTR_CUDA_API_VERSION
	.align		4
        /*0000*/ 	.byte	0x04, 0x37
        /*0002*/ 	.short	(.L_41 - .L_40)
.L_40:
        /*0004*/ 	.word	0x00000082


	//----- nvinfo : EIATTR_KPARAM_INFO
	.align		4
.L_41:
        /*0008*/ 	.byte	0x04, 0x17
        /*000a*/ 	.short	(.L_43 - .L_42)
.L_42:
        /*000c*/ 	.word	0x00000000
        /*0010*/ 	.short	0x0004
        /*0012*/ 	.short	0x001c
        /*0014*/ 	.byte	0x00, 0xf0, 0x11, 0x00


	//----- nvinfo : EIATTR_KPARAM_INFO
	.align		4
.L_43:
        /*0018*/ 	.byte	0x04, 0x17
        /*001a*/ 	.short	(.L_45 - .L_44)
.L_44:
        /*001c*/ 	.word	0x00000000
        /*0020*/ 	.short	0x0003
        /*0022*/ 	.short	0x0018
        /*0024*/ 	.byte	0x00, 0xf0, 0x11, 0x00


	//----- nvinfo : EIATTR_KPARAM_INFO
	.align		4
.L_45:
        /*0028*/ 	.byte	0x04, 0x17
        /*002a*/ 	.short	(.L_47 - .L_46)
.L_46:
        /*002c*/ 	.word	0x00000000
        /*0030*/ 	.short	0x0002
        /*0032*/ 	.short	0x0010
        /*0034*/ 	.byte	0x00, 0xf5, 0x21, 0x00


	//----- nvinfo : EIATTR_KPARAM_INFO
	.align		4
.L_47:
        /*0038*/ 	.byte	0x04, 0x17
        /*003a*/ 	.short	(.L_49 - .L_48)
.L_48:
        /*003c*/ 	.word	0x00000000
        /*0040*/ 	.short	0x0001
        /*0042*/ 	.short	0x0008
        /*0044*/ 	.byte	0x00, 0xf5, 0x21, 0x00


	//----- nvinfo : EIATTR_KPARAM_INFO
	.align		4
.L_49:
        /*0048*/ 	.byte	0x04, 0x17
        /*004a*/ 	.short	(.L_51 - .L_50)
.L_50:
        /*004c*/ 	.word	0x00000000
        /*0050*/ 	.short	0x0000
        /*0052*/ 	.short	0x0000
        /*0054*/ 	.byte	0x00, 0xf5, 0x21, 0x00


	//----- nvinfo : EIATTR_SPARSE_MMA_MASK
	.align		4
.L_51:
        /*0058*/ 	.byte	0x03, 0x50
        /*005a*/ 	.short	0x0000


	//----- nvinfo : EIATTR_MAXREG_COUNT
	.align		4
        /*005c*/ 	.byte	0x03, 0x1b
        /*005e*/ 	.short	0x00ff


	//----- nvinfo : EIATTR_NUM_BARRIERS
	.align		4
        /*0060*/ 	.byte	0x02, 0x4c
        /*0062*/ 	.byte	0x01
	.zero		1


	//----- nvinfo : EIATTR_MERCURY_ISA_VERSION
	.align		4
        /*0064*/ 	.byte	0x03, 0x5f
        /*0066*/ 	.short	0x0101


	//----- nvinfo : EIATTR_VRC_CTA_INIT_COUNT
	.align		4
        /*0068*/ 	.byte	0x02, 0x4a
	.zero		1
	.zero		1


	//----- nvinfo : EIATTR_EXIT_INSTR_OFFSETS
	.align		4
        /*006c*/ 	.byte	0x04, 0x1c
        /*006e*/ 	.short	(.L_53 - .L_52)


	//   ....[0]....
.L_52:
        /*0070*/ 	.word	0x00000d00


	//   ....[1]....
        /*0074*/ 	.word	0x00000d60


	//----- nvinfo : EIATTR_CRS_STACK_SIZE
	.align		4
.L_53:
        /*0078*/ 	.byte	0x04, 0x1e
        /*007a*/ 	.short	(.L_55 - .L_54)
.L_54:
        /*007c*/ 	.word	0x00000000


	//----- nvinfo : EIATTR_CBANK_PARAM_SIZE
	.align		4
.L_55:
        /*0080*/ 	.byte	0x03, 0x19
        /*0082*/ 	.short	0x0020


	//----- nvinfo : EIATTR_PARAM_CBANK
	.align		4
        /*0084*/ 	.byte	0x04, 0x0a
        /*0086*/ 	.short	(.L_57 - .L_56)
	.align		4
.L_56:
        /*0088*/ 	.word	index@(.nv.constant0._Z15Householder_gpuPdS_S_ii)
        /*008c*/ 	.short	0x0380
        /*008e*/ 	.short	0x0020


	//----- nvinfo : EIATTR_SW_WAR
	.align		4
.L_57:
        /*0090*/ 	.byte	0x04, 0x36
        /*0092*/ 	.short	(.L_59 - .L_58)
.L_58:
        /*0094*/ 	.word	0x00000008
.L_59:


//--------------------- .nv.info._Z6MatMulPdS_S_i --------------------------
	.section	.nv.info._Z6MatMulPdS_S_i,"",@"SHT_CUDA_INFO"
	.sectionflags	@""
	.align	4


	//----- nvinfo : EIATTR_CUDA_API_VERSION
	.align		4
        /*0000*/ 	.byte	0x04, 0x37
        /*0002*/ 	.short	(.L_61 - .L_60)
.L_60:
        /*0004*/ 	.word	0x00000082


	//----- nvinfo : EIATTR_KPARAM_INFO
	.align		4
.L_61:
        /*0008*/ 	.byte	0x04, 0x17
        /*000a*/ 	.short	(.L_63 - .L_62)
.L_62:
        /*000c*/ 	.word	0x00000000
        /*0010*/ 	.short	0x0003
        /*0012*/ 	.short	0x0018
        /*0014*/ 	.byte	0x00, 0xf0, 0x11, 0x00


	//----- nvinfo : EIATTR_KPARAM_INFO
	.align		4
.L_63:
        /*0018*/ 	.byte	0x04, 0x17
        /*001a*/ 	.short	(.L_65 - .L_64)
.L_64:
        /*001c*/ 	.word	0x00000000
        /*0020*/ 	.short	0x0002
        /*0022*/ 	.short	0x0010
        /*0024*/ 	.byte	0x00, 0xf5, 0x21, 0x00


	//----- nvinfo : EIATTR_KPARAM_INFO
	.align		4
.L_65:
        /*0028*/ 	.byte	0x04, 0x17
        /*002a*/ 	.short	(.L_67 - .L_66)
.L_66:
        /*002c*/ 	.word	0x00000000
        /*0030*/ 	.short	0x0001
        /*0032*/ 	.short	0x0008
        /*0034*/ 	.byte	0x00, 0xf5, 0x21, 0x00


	//----- nvinfo : EIATTR_KPARAM_INFO
	.align		4
.L_67:
        /*0038*/ 	.byte	0x04, 0x17
        /*003a*/ 	.short	(.L_69 - .L_68)
.L_68:
        /*003c*/ 	.word	0x00000000
        /*0040*/ 	.short	0x0000
        /*0042*/ 	.short	0x0000
        /*0044*/ 	.byte	0x00, 0xf5, 0x21, 0x00


	//----- nvinfo : EIATTR_SPARSE_MMA_MASK
	.align		4
.L_69:
        /*0048*/ 	.byte	0x03, 0x50
        /*004a*/ 	.short	0x0000


	//----- nvinfo : EIATTR_MAXREG_COUNT
	.align		4
        /*004c*/ 	.byte	0x03, 0x1b
        /*004e*/ 	.short	0x00ff


	//----- nvinfo : EIATTR_MERCURY_ISA_VERSION
	.align		4
        /*0050*/ 	.byte	0x03, 0x5f
        /*0052*/ 	.short	0x0101


	//----- nvinfo : EIATTR_VRC_CTA_INIT_COUNT
	.align		4
        /*0054*/ 	.byte	0x02, 0x4a
	.zero		1
	.zero		1


	//----- nvinfo : EIATTR_EXIT_INSTR_OFFSETS
	.align		4
        /*0058*/ 	.byte	0x04, 0x1c
        /*005a*/ 	.short	(.L_71 - .L_70)


	//   ....[0]....
.L_70:
        /*005c*/ 	.word	0x000008f0


	//----- nvinfo : EIATTR_CBANK_PARAM_SIZE
	.align		4
.L_71:
        /*0060*/ 	.byte	0x03, 0x19
        /*0062*/ 	.short	0x001c


	//----- nvinfo : EIATTR_PARAM_CBANK
	.align		4
        /*0064*/ 	.byte	0x04, 0x0a
        /*0066*/ 	.short	(.L_73 - .L_72)
	.align		4
.L_72:
        /*0068*/ 	.word	index@(.nv.constant0._Z6MatMulPdS_S_i)
        /*006c*/ 	.short	0x0380
        /*006e*/ 	.short	0x001c


	//----- nvinfo : EIATTR_SW_WAR
	.align		4
.L_73:
        /*0070*/ 	.byte	0x04, 0x36
        /*0072*/ 	.short	(.L_75 - .L_74)
.L_74:
        /*0074*/ 	.word	0x00000008
.L_75:


//--------------------- .nv.callgraph             --------------------------
	.section	.nv.callgraph,"",@"SHT_CUDA_CALLGRAPH"
	.align	4
	.sectionentsize	8
	.align		4
        /*0000*/ 	.word	0x00000000
	.align		4
        /*0004*/ 	.word	0xffffffff
	.align		4
        /*0008*/ 	.word	0x00000000
	.align		4
        /*000c*/ 	.word	0xfffffffe
	.align		4
        /*0010*/ 	.word	0x00000000
	.align		4
        /*0014*/ 	.word	0xfffffffd
	.align		4
        /*0018*/ 	.word	0x00000000
	.align		4
        /*001c*/ 	.word	0xfffffffc


//--------------------- .text._Z6QR_gpuPdS_S_ii   --------------------------
	.section	.text._Z6QR_gpuPdS_S_ii,"ax",@progbits
	.align	128
        .global         _Z6QR_gpuPdS_S_ii
        .type           _Z6QR_gpuPdS_S_ii,@function
        .size           _Z6QR_gpuPdS_S_ii,(.L_x_30 - _Z6QR_gpuPdS_S_ii)
        .other          _Z6QR_gpuPdS_S_ii,@"STO_CUDA_ENTRY STV_DEFAULT"
_Z6QR_gpuPdS_S_ii:
.text._Z6QR_gpuPdS_S_ii:
[----:B------:R-:W-:Y:S08]  /*0000*/  LDC R1, c[0x0][0x37c] ;  /* 0x0000df00ff017b82 */ /* 0x000ff00000000800 */
[----:B------:R-:W0:Y:S08]  /*0010*/  S2UR UR4, SR_CTAID.X ;  /* 0x00000000000479c3 */ /* 0x000e300000002500 */
[----:B------:R-:W1:Y:S01]  /*0020*/  LDC R0, c[0x0][0x39c] ;  /* 0x0000e700ff007b82 */ /* 0x000e620000000800 */
[----:B0-----:R-:W-:-:S06]  /*0030*/  ULOP3.LUT UR4, UR4, 0x3, URZ, 0xc0, !UPT ;  /* 0x0000000304047892 */ /* 0x001fcc000f8ec0ff */
[----:B-1----:R-:W-:-:S13]  /*0040*/  ISETP.NE.AND P0, PT, R0, UR4, PT ;  /* 0x0000000400007c0c */ /* 0x002fda000bf05270 */
[----:B------:R-:W-:Y:S05]  /*0050*/  @P0 EXIT ;  /* 0x000000000000094d */ /* 0x000fea0003800000 */
[----:B------:R-:W-:Y:S06]  /*0060*/  BAR.SYNC.DEFER_BLOCKING 0x0 ;  /* 0x0000000000007b1d */ /* 0x000fec0000010000 */
[----:B------:R-:W-:Y:S05]  /*0070*/  EXIT ;  /* 0x000000000000794d */ /* 0x000fea0003800000 */
.L_x_0:
[----:B------:R-:W-:-:S00]  /*0080*/  BRA `(.L_x_0) ;  /* 0xfffffffc00fc7947 */ /* 0x000fc0000383ffff */
[----:B------:R-:W-:-:S00]  /*0090*/  NOP ;  /* 0x0000000000007918 */ /* 0x000fc00000000000 */
        /* <DEDUP_REMOVED lines=14> */
.L_x_30:


//--------------------- .text._Z15Householder_gpuPdS_S_ii --------------------------
	.section	.text._Z15Householder_gpuPdS_S_ii,"ax",@progbits
	.align	128
        .global         _Z15Householder_gpuPdS_S_ii
        .type           _Z15Householder_gpuPdS_S_ii,@function
        .size           _Z15Householder_gpuPdS_S_ii,(.L_x_29 - _Z15Householder_gpuPdS_S_ii)
        .other          _Z15Householder_gpuPdS_S_ii,@"STO_CUDA_ENTRY STV_DEFAULT"
_Z15Householder_gpuPdS_S_ii:
.text._Z15Householder_gpuPdS_S_ii:
[----:B------:R-:W-:Y:S01]  /*0000*/  LDC R1, c[0x0][0x37c] ;  /* 0x0000df00ff017b82 */ /* 0x000fe20000000800 */
[----:B------:R-:W0:Y:S07]  /*0010*/  S2R R19, SR_TID.Y ;  /* 0x0000000000137919 */ /* 0x000e2e0000002200 */
[----:B------:R-:W1:Y:S01]  /*0020*/  LDC R5, c[0x0][0x360] ;  /* 0x0000d800ff057b82 */ /* 0x000e620000000800 */
[----:B------:R-:W2:Y:S01]  /*0030*/  LDCU.64 UR6, c[0x0][0x390] ;  /* 0x00007200ff0677ac */ /* 0x000ea20008000a00 */
[----:B------:R-:W-:Y:S01]  /*0040*/  BSSY.RECONVERGENT B0, `(.L_x_1) ;  /* 0x0000017000007945 */ /* 0x000fe20003800200 */
[----:B------:R-:W1:Y:S01]  /*0050*/  S2R R0, SR_TID.X ;  /* 0x0000000000007919 */ /* 0x000e620000002100 */
[----:B------:R-:W3:Y:S04]  /*0060*/  LDCU.64 UR10, c[0x0][0x358] ;  /* 0x00006b00ff0a77ac */ /* 0x000ee80008000a00 */
[----:B------:R-:W0:Y:S08]  /*0070*/  S2UR UR5, SR_CTAID.Y ;  /* 0x00000000000579c3 */ /* 0x000e300000002600 */
[----:B------:R-:W0:Y:S01]  /*0080*/  LDC R2, c[0x0][0x364] ;  /* 0x0000d900ff027b82 */ /* 0x000e220000000800 */
[----:B--2---:R-:W-:-:S07]  /*0090*/  IMAD.U32 R3, RZ, RZ, UR7 ;  /* 0x00000007ff037e24 */ /* 0x004fce000f8e00ff */
[----:B------:R-:W1:Y:S01]  /*00a0*/  S2UR UR4, SR_CTAID.X ;  /* 0x00000000000479c3 */ /* 0x000e620000002500 */
[----:B0-----:R-:W-:Y:S02]  /*00b0*/  IMAD R19, R2, UR5, R19 ;  /* 0x0000000502137c24 */ /* 0x001fe4000f8e0213 */
[----:B------:R-:W-:-:S03]  /*00c0*/  IMAD.U32 R2, RZ, RZ, UR6 ;  /* 0x00000006ff027e24 */ /* 0x000fc6000f8e00ff */
[----:B------:R-:W-:Y:S01]  /*00d0*/  ISETP.NE.AND P0, PT, R19, RZ, PT ;  /* 0x000000ff1300720c */ /* 0x000fe20003f05270 */
[----:B-1----:R-:W-:-:S04]  /*00e0*/  IMAD R0, R5, UR4, R0 ;  /* 0x0000000405007c24 */ /* 0x002fc8000f8e0200 */
[----:B------:R-:W-:-:S08]  /*00f0*/  IMAD.WIDE R4, R0, 0x8, R2 ;  /* 0x0000000800047825 */ /* 0x000fd000078e0202 */
[----:B---3--:R-:W-:Y:S05]  /*0100*/  @P0 BRA `(.L_x_2) ;  /* 0x0000000000280947 */ /* 0x008fea0003800000 */
[----:B------:R-:W0:Y:S01]  /*0110*/  LDC R9, c[0x0][0x39c] ;  /* 0x0000e700ff097b82 */ /* 0x000e220000000800 */
[----:B------:R1:W-:Y:S01]  /*0120*/  STG.E.64 desc[UR10][R4.64], RZ ;  /* 0x000000ff04007986 */ /* 0x0003e2000c101b0a */
[----:B0-----:R-:W-:-:S13]  /*0130*/  ISETP.GE.AND P0, PT, R0, R9, PT ;  /* 0x000000090000720c */ /* 0x001fda0003f06270 */
[----:B-1----:R-:W-:Y:S05]  /*0140*/  @P0 BRA `(.L_x_2) ;  /* 0x0000000000180947 */ /* 0x002fea0003800000 */
[----:B------:R-:W0:Y:S01]  /*0150*/  LDC.64 R6, c[0x0][0x380] ;  /* 0x0000e000ff067b82 */ /* 0x000e220000000a00 */
[----:B------:R-:W1:Y:S02]  /*0160*/  LDCU UR4, c[0x0][0x398] ;  /* 0x00007300ff0477ac */ /* 0x000e640008000800 */
[----:B-1----:R-:W-:-:S04]  /*0170*/  IMAD R9, R9, UR4, R0 ;  /* 0x0000000409097c24 */ /* 0x002fc8000f8e0200 */
[----:B0-----:R-:W-:-:S06]  /*0180*/  IMAD.WIDE R6, R9, 0x8, R6 ;  /* 0x0000000809067825 */ /* 0x001fcc00078e0206 */
[----:B------:R-:W2:Y:S04]  /*0190*/  LDG.E.64 R6, desc[UR10][R6.64] ;  /* 0x0000000a06067981 */ /* 0x000ea8000c1e1b00 */
[----:B--2---:R0:W-:Y:S02]  /*01a0*/  STG.E.64 desc[UR10][R4.64], R6 ;  /* 0x0000000604007986 */ /* 0x0041e4000c101b0a */
.L_x_2:
[----:B------:R-:W-:Y:S05]  /*01b0*/  BSYNC.RECONVERGENT B0 ;  /* 0x0000000000007941 */ /* 0x000fea0003800200 */
.L_x_1:
[----:B------:R-:W-:Y:S01]  /*01c0*/  BAR.SYNC.DEFER_BLOCKING 0x0 ;  /* 0x0000000000007b1d */ /* 0x000fe20000010000 */
[----:B------:R-:W-:-:S05]  /*01d0*/  LOP3.LUT P0, RZ, R0, R19, RZ, 0xfc, !PT ;  /* 0x0000001300ff7212 */ /* 0x000fca000780fcff */
[----:B------:R-:W-:Y:S08]  /*01e0*/  BSSY.RECONVERGENT B0, `(.L_x_3) ;  /* 0x0000092000007945 */ /* 0x000ff00003800200 */
[----:B------:R-:W-:Y:S05]  /*01f0*/  @P0 BRA `(.L_x_4) ;  /* 0x0000000800400947 */ /* 0x000fea0003800000 */
[----:B------:R-:W1:Y:S01]  /*0200*/  LDCU UR6, c[0x0][0x39c] ;  /* 0x00007380ff0677ac */ /* 0x000e620008000800 */
[----:B------:R-:W-:Y:S01]  /*0210*/  CS2R R12, SRZ ;  /* 0x00000000000c7805 */ /* 0x000fe2000001ff00 */
[----:B-1----:R-:W-:-:S09]  /*0220*/  UISETP.GE.AND UP0, UPT, UR6, 0x1, UPT ;  /* 0x000000010600788c */ /* 0x002fd2000bf06270 */
[----:B------:R-:W-:Y:S05]  /*0230*/  BRA.U !UP0, `(.L_x_5) ;  /* 0x0000000508a47547 */ /* 0x000fea000b800000 */
[----:B------:R-:W-:Y:S01]  /*0240*/  UISETP.GE.U32.AND UP1, UPT, UR6, 0x10, UPT ;  /* 0x000000100600788c */ /* 0x000fe2000bf26070 */
[----:B------:R-:W-:Y:S01]  /*0250*/  IMAD.MOV.U32 R23, RZ, RZ, RZ ;  /* 0x000000ffff177224 */ /* 0x000fe200078e00ff */
[----:B------:R-:W-:Y:S01]  /*0260*/  ULOP3.LUT UR7, UR6, 0xf, URZ, 0xc0, !UPT ;  /* 0x0000000f06077892 */ /* 0x000fe2000f8ec0ff */
[----:B------:R-:W-:-:S03]  /*0270*/  CS2R R12, SRZ ;  /* 0x00000000000c7805 */ /* 0x000fc6000001ff00 */
[----:B------:R-:W-:-:S03]  /*0280*/  UISETP.NE.AND UP0, UPT, UR7, URZ, UPT ;  /* 0x000000ff0700728c */ /* 0x000fc6000bf05270 */
[----:B------:R-:W-:Y:S08]  /*0290*/  BRA.U !UP1, `(.L_x_6) ;  /* 0x0000000109bc7547 */ /* 0x000ff0000b800000 */
[----:B------:R-:W1:Y:S01]  /*02a0*/  LDCU.64 UR4, c[0x0][0x390] ;  /* 0x00007200ff0477ac */ /* 0x000e620008000a00 */
[----:B------:R-:W-:Y:S01]  /*02b0*/  CS2R R12, SRZ ;  /* 0x00000000000c7805 */ /* 0x000fe2000001ff00 */
[----:B------:R-:W-:-:S04]  /*02c0*/  ULOP3.LUT UR8, UR6, 0x7ffffff0, URZ, 0xc0, !UPT ;  /* 0x7ffffff006087892 */ /* 0x000fc8000f8ec0ff */
[----:B------:R-:W-:Y:S02]  /*02d0*/  UIADD3 UR9, UPT, UPT, -UR8, URZ, URZ ;  /* 0x000000ff08097290 */ /* 0x000fe4000fffe1ff */
[----:B------:R-:W-:Y:S01]  /*02e0*/  IMAD.U32 R23, RZ, RZ, UR8 ;  /* 0x00000008ff177e24 */ /* 0x000fe2000f8e00ff */
[----:B-1----:R-:W-:-:S04]  /*02f0*/  UIADD3 UR4, UP1, UPT, UR4, 0x40, URZ ;  /* 0x0000004004047890 */ /* 0x002fc8000ff3e0ff */
[----:B------:R-:W-:Y:S02]  /*0300*/  UIADD3.X UR5, UPT, UPT, URZ, UR5, URZ, UP1, !UPT ;  /* 0x00000005ff057290 */ /* 0x000fe40008ffe4ff */
[----:B------:R-:W-:-:S04]  /*0310*/  IMAD.U32 R8, RZ, RZ, UR4 ;  /* 0x00000004ff087e24 */ /* 0x000fc8000f8e00ff */
[----:B0-----:R-:W-:-:S07]  /*0320*/  IMAD.U32 R7, RZ, RZ, UR5 ;  /* 0x00000005ff077e24 */ /* 0x001fce000f8e00ff */
.L_x_7:
[----:B------:R-:W-:-:S05]  /*0330*/  MOV R6, R8 ;  /* 0x0000000800067202 */ /* 0x000fca0000000f00 */
[----:B------:R-:W2:Y:S04]  /*0340*/  LDG.E.64 R26, desc[UR10][R6.64+-0x40] ;  /* 0xffffc00a061a7981 */ /* 0x000ea8000c1e1b00 */
[----:B------:R-:W3:Y:S04]  /*0350*/  LDG.E.64 R14, desc[UR10][R6.64+-0x38] ;  /* 0xffffc80a060e7981 */ /* 0x000ee8000c1e1b00 */
[----:B------:R-:W4:Y:S04]  /*0360*/  LDG.E.64 R16, desc[UR10][R6.64+-0x30] ;  /* 0xffffd00a06107981 */ /* 0x000f28000c1e1b00 */
[----:B------:R-:W5:Y:S04]  /*0370*/  LDG.E.64 R24, desc[UR10][R6.64+-0x28] ;  /* 0xffffd80a06187981 */ /* 0x000f68000c1e1b00 */
[----:B------:R-:W5:Y:S04]  /*0380*/  LDG.E.64 R20, desc[UR10][R6.64+-0x20] ;  /* 0xffffe00a06147981 */ /* 0x000f68000c1e1b00 */
[----:B------:R-:W5:Y:S04]  /*0390*/  LDG.E.64 R8, desc[UR10][R6.64+-0x18] ;  /* 0xffffe80a06087981 */ /* 0x000f68000c1e1b00 */
[----:B------:R-:W5:Y:S01]  /*03a0*/  LDG.E.64 R10, desc[UR10][R6.64+-0x10] ;  /* 0xfffff00a060a7981 */ /* 0x000f62000c1e1b00 */
[----:B--2---:R-:W-:-:S03]  /*03b0*/  DFMA R26, R26, R26, R12 ;  /* 0x0000001a1a1a722b */ /* 0x004fc6000000000c */
[----:B------:R-:W2:Y:S05]  /*03c0*/  LDG.E.64 R12, desc[UR10][R6.64+-0x8] ;  /* 0xfffff80a060c7981 */ /* 0x000eaa000c1e1b00 */
[----:B---3--:R-:W-:Y:S01]  /*03d0*/  DFMA R26, R14, R14, R26 ;  /* 0x0000000e0e1a722b */ /* 0x008fe2000000001a */
[----:B------:R-:W3:Y:S07]  /*03e0*/  LDG.E.64 R14, desc[UR10][R6.64] ;  /* 0x0000000a060e7981 */ /* 0x000eee000c1e1b00 */
[----:B----4-:R-:W-:Y:S01]  /*03f0*/  DFMA R26, R16, R16, R26 ;  /* 0x00000010101a722b */ /* 0x010fe2000000001a */
[----:B------:R-:W4:Y:S07]  /*0400*/  LDG.E.64 R16, desc[UR10][R6.64+0x8] ;  /* 0x0000080a06107981 */ /* 0x000f2e000c1e1b00 */
[----:B-----5:R-:W-:Y:S01]  /*0410*/  DFMA R26, R24, R24, R26 ;  /* 0x00000018181a722b */ /* 0x020fe2000000001a */
[----:B------:R-:W5:Y:S07]  /*0420*/  LDG.E.64 R24, desc[UR10][R6.64+0x10] ;  /* 0x0000100a06187981 */ /* 0x000f6e000c1e1b00 */
[----:B------:R-:W-:Y:S01]  /*0430*/  DFMA R26, R20, R20, R26 ;  /* 0x00000014141a722b */ /* 0x000fe2000000001a */
[----:B------:R-:W5:Y:S07]  /*0440*/  LDG.E.64 R20, desc[UR10][R6.64+0x18] ;  /* 0x0000180a06147981 */ /* 0x000f6e000c1e1b00 */
[----:B------:R-:W-:Y:S01]  /*0450*/  DFMA R26, R8, R8, R26 ;  /* 0x00000008081a722b */ /* 0x000fe2000000001a */
[----:B------:R-:W5:Y:S07]  /*0460*/  LDG.E.64 R8, desc[UR10][R6.64+0x20] ;  /* 0x0000200a06087981 */ /* 0x000f6e000c1e1b00 */
[----:B------:R-:W-:Y:S01]  /*0470*/  DFMA R26, R10, R10, R26 ;  /* 0x0000000a0a1a722b */ /* 0x000fe2000000001a */
[----:B------:R-:W5:Y:S07]  /*0480*/  LDG.E.64 R10, desc[UR10][R6.64+0x28] ;  /* 0x0000280a060a7981 */ /* 0x000f6e000c1e1b00 */
[----:B--2---:R-:W-:Y:S01]  /*0490*/  DFMA R26, R12, R12, R26 ;  /* 0x0000000c0c1a722b */ /* 0x004fe2000000001a */
[----:B------:R-:W2:Y:S07]  /*04a0*/  LDG.E.64 R12, desc[UR10][R6.64+0x30] ;  /* 0x0000300a060c7981 */ /* 0x000eae000c1e1b00 */
[----:B---3--:R-:W-:Y:S01]  /*04b0*/  DFMA R26, R14, R14, R26 ;  /* 0x0000000e0e1a722b */ /* 0x008fe2000000001a */
[----:B------:R0:W3:Y:S01]  /*04c0*/  LDG.E.64 R14, desc[UR10][R6.64+0x38] ;  /* 0x0000380a060e7981 */ /* 0x0000e2000c1e1b00 */
[----:B------:R-:W-:-:S04]  /*04d0*/  UIADD3 UR9, UPT, UPT, UR9, 0x10, URZ ;  /* 0x0000001009097890 */ /* 0x000fc8000fffe0ff */
[----:B------:R-:W-:Y:S02]  /*04e0*/  UISETP.NE.AND UP1, UPT, UR9, URZ, UPT ;  /* 0x000000ff0900728c */ /* 0x000fe4000bf25270 */
[----:B----4-:R-:W-:-:S08]  /*04f0*/  DFMA R26, R16, R16, R26 ;  /* 0x00000010101a722b */ /* 0x010fd0000000001a */
[----:B-----5:R-:W-:-:S08]  /*0500*/  DFMA R26, R24, R24, R26 ;  /* 0x00000018181a722b */ /* 0x020fd0000000001a */
[----:B------:R-:W-:-:S08]  /*0510*/  DFMA R26, R20, R20, R26 ;  /* 0x00000014141a722b */ /* 0x000fd0000000001a */
[----:B------:R-:W-:Y:S01]  /*0520*/  DFMA R26, R8, R8, R26 ;  /* 0x00000008081a722b */ /* 0x000fe2000000001a */
[----:B------:R-:W-:-:S05]  /*0530*/  IADD3 R8, P0, PT, R6, 0x80, RZ ;  /* 0x0000008006087810 */ /* 0x000fca0007f1e0ff */
[----:B0-----:R-:W-:Y:S02]  /*0540*/  IMAD.X R7, RZ, RZ, R7, P0 ;  /* 0x000000ffff077224 */ /* 0x001fe400000e0607 */
[----:B------:R-:W-:-:S08]  /*0550*/  DFMA R26, R10, R10, R26 ;  /* 0x0000000a0a1a722b */ /* 0x000fd0000000001a */
[----:B--2---:R-:W-:-:S08]  /*0560*/  DFMA R12, R12, R12, R26 ;  /* 0x0000000c0c0c722b */ /* 0x004fd0000000001a */
[----:B---3--:R-:W-:Y:S01]  /*0570*/  DFMA R12, R14, R14, R12 ;  /* 0x0000000e0e0c722b */ /* 0x008fe2000000000c */
[----:B------:R-:W-:Y:S10]  /*0580*/  BRA.U UP1, `(.L_x_7) ;  /* 0xfffffffd01687547 */ /* 0x000ff4000b83ffff */
.L_x_6:
[----:B------:R-:W-:Y:S05]  /*0590*/  BRA.U !UP0, `(.L_x_5) ;  /* 0x0000000108cc7547 */ /* 0x000fea000b800000 */
[----:B------:R-:W-:Y:S02]  /*05a0*/  UISETP.GE.U32.AND UP0, UPT, UR7, 0x8, UPT ;  /* 0x000000080700788c */ /* 0x000fe4000bf06070 */
[----:B------:R-:W-:-:S04]  /*05b0*/  ULOP3.LUT UR5, UR6, 0x7, URZ, 0xc0, !UPT ;  /* 0x0000000706057892 */ /* 0x000fc8000f8ec0ff */
[----:B------:R-:W-:-:S03]  /*05c0*/  UISETP.NE.AND UP1, UPT, UR5, URZ, UPT ;  /* 0x000000ff0500728c */ /* 0x000fc6000bf25270 */
[----:B------:R-:W-:Y:S08]  /*05d0*/  BRA.U !UP0, `(.L_x_8) ;  /* 0x0000000108487547 */ /* 0x000ff0000b800000 */
[----:B------:R-:W-:-:S05]  /*05e0*/  IMAD.WIDE.U32 R28, R23, 0x8, R2 ;  /* 0x00000008171c7825 */ /* 0x000fca00078e0002 */
[----:B0-----:R-:W2:Y:S04]  /*05f0*/  LDG.E.64 R6, desc[UR10][R28.64] ;  /* 0x0000000a1c067981 */ /* 0x001ea8000c1e1b00 */
[----:B------:R-:W3:Y:S04]  /*0600*/  LDG.E.64 R8, desc[UR10][R28.64+0x8] ;  /* 0x0000080a1c087981 */ /* 0x000ee8000c1e1b00 */
[----:B------:R-:W4:Y:S04]  /*0610*/  LDG.E.64 R10, desc[UR10][R28.64+0x10] ;  /* 0x0000100a1c0a7981 */ /* 0x000f28000c1e1b00 */
[----:B------:R-:W5:Y:S04]  /*0620*/  LDG.E.64 R14, desc[UR10][R28.64+0x18] ;  /* 0x0000180a1c0e7981 */ /* 0x000f68000c1e1b00 */
[----:B------:R-:W5:Y:S04]  /*0630*/  LDG.E.64 R16, desc[UR10][R28.64+0x20] ;  /* 0x0000200a1c107981 */ /* 0x000f68000c1e1b00 */
[----:B------:R-:W5:Y:S04]  /*0640*/  LDG.E.64 R20, desc[UR10][R28.64+0x28] ;  /* 0x0000280a1c147981 */ /* 0x000f68000c1e1b00 */
[----:B------:R-:W5:Y:S04]  /*0650*/  LDG.E.64 R24, desc[UR10][R28.64+0x30] ;  /* 0x0000300a1c187981 */ /* 0x000f68000c1e1b00 */
[----:B------:R-:W5:Y:S01]  /*0660*/  LDG.E.64 R26, desc[UR10][R28.64+0x38] ;  /* 0x0000380a1c1a7981 */ /* 0x000f62000c1e1b00 */
[----:B------:R-:W-:Y:S01]  /*0670*/  VIADD R23, R23, 0x8 ;  /* 0x0000000817177836 */ /* 0x000fe20000000000 */
[----:B--2---:R-:W-:-:S08]  /*0680*/  DFMA R6, R6, R6, R12 ;  /* 0x000000060606722b */ /* 0x004fd0000000000c */
[----:B---3--:R-:W-:-:S08]  /*0690*/  DFMA R6, R8, R8, R6 ;  /* 0x000000080806722b */ /* 0x008fd00000000006 */
[----:B----4-:R-:W-:-:S08]  /*06a0*/  DFMA R6, R10, R10, R6 ;  /* 0x0000000a0a06722b */ /* 0x010fd00000000006 */
[----:B-----5:R-:W-:-:S08]  /*06b0*/  DFMA R6, R14, R14, R6 ;  /* 0x0000000e0e06722b */ /* 0x020fd00000000006 */
[----:B------:R-:W-:-:S08]  /*06c0*/  DFMA R6, R16, R16, R6 ;  /* 0x000000101006722b */ /* 0x000fd00000000006 */
[----:B------:R-:W-:-:S08]  /*06d0*/  DFMA R6, R20, R20, R6 ;  /* 0x000000141406722b */ /* 0x000fd00000000006 */
[----:B------:R-:W-:-:S08]  /*06e0*/  DFMA R6, R24, R24, R6 ;  /* 0x000000181806722b */ /* 0x000fd00000000006 */
[----:B------:R-:W-:-:S11]  /*06f0*/  DFMA R12, R26, R26, R6 ;  /* 0x0000001a1a0c722b */ /* 0x000fd60000000006 */
.L_x_8:
[----:B------:R-:W-:Y:S05]  /*0700*/  BRA.U !UP1, `(.L_x_5) ;  /* 0x0000000109707547 */ /* 0x000fea000b800000 */
[----:B------:R-:W-:Y:S02]  /*0710*/  UISETP.GE.U32.AND UP0, UPT, UR5, 0x4, UPT ;  /* 0x000000040500788c */ /* 0x000fe4000bf06070 */
[----:B------:R-:W-:-:S04]  /*0720*/  ULOP3.LUT UR4, UR6, 0x3, URZ, 0xc0, !UPT ;  /* 0x0000000306047892 */ /* 0x000fc8000f8ec0ff */
[----:B------:R-:W-:-:S03]  /*0730*/  UISETP.NE.AND UP1, UPT, UR4, URZ, UPT ;  /* 0x000000ff0400728c */ /* 0x000fc6000bf25270 */
[----:B------:R-:W-:Y:S08]  /*0740*/  BRA.U !UP0, `(.L_x_9) ;  /* 0x0000000108287547 */ /* 0x000ff0000b800000 */
[----:B0-----:R-:W-:-:S05]  /*0750*/  IMAD.WIDE.U32 R6, R23, 0x8, R2 ;  /* 0x0000000817067825 */ /* 0x001fca00078e0002 */
[----:B------:R-:W2:Y:S04]  /*0760*/  LDG.E.64 R8, desc[UR10][R6.64] ;  /* 0x0000000a06087981 */ /* 0x000ea8000c1e1b00 */
[----:B------:R-:W3:Y:S04]  /*0770*/  LDG.E.64 R10, desc[UR10][R6.64+0x8] ;  /* 0x0000080a060a7981 */ /* 0x000ee8000c1e1b00 */
[----:B------:R-:W4:Y:S04]  /*0780*/  LDG.E.64 R14, desc[UR10][R6.64+0x10] ;  /* 0x0000100a060e7981 */ /* 0x000f28000c1e1b00 */
[----:B------:R-:W5:Y:S01]  /*0790*/  LDG.E.64 R16, desc[UR10][R6.64+0x18] ;  /* 0x0000180a06107981 */ /* 0x000f62000c1e1b00 */
[----:B------:R-:W-:Y:S01]  /*07a0*/  VIADD R23, R23, 0x4 ;  /* 0x0000000417177836 */ /* 0x000fe20000000000 */
[----:B--2---:R-:W-:-:S08]  /*07b0*/  DFMA R8, R8, R8, R12 ;  /* 0x000000080808722b */ /* 0x004fd0000000000c */
[----:B---3--:R-:W-:-:S08]  /*07c0*/  DFMA R8, R10, R10, R8 ;  /* 0x0000000a0a08722b */ /* 0x008fd00000000008 */
[----:B----4-:R-:W-:-:S08]  /*07d0*/  DFMA R8, R14, R14, R8 ;  /* 0x0000000e0e08722b */ /* 0x010fd00000000008 */
[----:B-----5:R-:W-:-:S11]  /*07e0*/  DFMA R12, R16, R16, R8 ;  /* 0x00000010100c722b */ /* 0x020fd60000000008 */
.L_x_9:
[----:B------:R-:W-:Y:S05]  /*07f0*/  BRA.U !UP1, `(.L_x_5) ;  /* 0x0000000109347547 */ /* 0x000fea000b800000 */
[----:B------:R-:W-:Y:S01]  /*0800*/  IMAD.WIDE.U32 R2, R23, 0x8, R2 ;  /* 0x0000000817027825 */ /* 0x000fe200078e0002 */
[----:B------:R-:W-:-:S03]  /*0810*/  UIADD3 UR4, UPT, UPT, -UR4, URZ, URZ ;  /* 0x000000ff04047290 */ /* 0x000fc6000fffe1ff */
[----:B0-----:R-:W-:Y:S02]  /*0820*/  IMAD.MOV.U32 R6, RZ, RZ, R2 ;  /* 0x000000ffff067224 */ /* 0x001fe400078e0002 */
[----:B------:R-:W-:-:S07]  /*0830*/  IMAD.MOV.U32 R7, RZ, RZ, R3 ;  /* 0x000000ffff077224 */ /* 0x000fce00078e0003 */
.L_x_10:
[----:B------:R-:W-:Y:S01]  /*0840*/  MOV R2, R6 ;  /* 0x0000000600027202 */ /* 0x000fe20000000f00 */
[----:B------:R-:W-:-:S06]  /*0850*/  IMAD.MOV.U32 R3, RZ, RZ, R7 ;  /* 0x000000ffff037224 */ /* 0x000fcc00078e0007 */
[----:B------:R-:W2:Y:S01]  /*0860*/  LDG.E.64 R2, desc[UR10][R2.64] ;  /* 0x0000000a02027981 */ /* 0x000ea2000c1e1b00 */
[----:B------:R-:W-:Y:S01]  /*0870*/  UIADD3 UR4, UPT, UPT, UR4, 0x1, URZ ;  /* 0x0000000104047890 */ /* 0x000fe2000fffe0ff */
[----:B------:R-:W-:-:S03]  /*0880*/  IADD3 R6, P0, PT, R6, 0x8, RZ ;  /* 0x0000000806067810 */ /* 0x000fc60007f1e0ff */
[----:B------:R-:W-:Y:S02]  /*0890*/  UISETP.NE.AND UP0, UPT, UR4, URZ, UPT ;  /* 0x000000ff0400728c */ /* 0x000fe4000bf05270 */
[----:B------:R-:W-:Y:S01]  /*08a0*/  IMAD.X R7, RZ, RZ, R7, P0 ;  /* 0x000000ffff077224 */ /* 0x000fe200000e0607 */
[----:B--2---:R-:W-:-:S06]  /*08b0*/  DFMA R12, R2, R2, R12 ;  /* 0x00000002020c722b */ /* 0x004fcc000000000c */
[----:B------:R-:W-:Y:S05]  /*08c0*/  BRA.U UP0, `(.L_x_10) ;  /* 0xfffffffd00dc7547 */ /* 0x000fea000b83ffff */
.L_x_5:
[----:B0-----:R-:W0:Y:S01]  /*08d0*/  MUFU.RSQ64H R7, R13 ;  /* 0x0000000d00077308 */ /* 0x001e220000001c00 */
[----:B------:R-:W-:Y:S02]  /*08e0*/  VIADD R6, R13, 0xfcb00000 ;  /* 0xfcb000000d067836 */ /* 0x000fe40000000000 */
[----:B------:R-:W-:Y:S02]  /*08f0*/  IMAD.MOV.U32 R8, RZ, RZ, 0x0 ;  /* 0x00000000ff087424 */ /* 0x000fe400078e00ff */
[----:B------:R-:W-:Y:S01]  /*0900*/  IMAD.MOV.U32 R9, RZ, RZ, 0x3fd80000 ;  /* 0x3fd80000ff097424 */ /* 0x000fe200078e00ff */
[----:B------:R-:W-:Y:S01]  /*0910*/  ISETP.GE.U32.AND P0, PT, R6, 0x7ca00000, PT ;  /* 0x7ca000000600780c */ /* 0x000fe20003f06070 */
[----:B0-----:R-:W-:-:S08]  /*0920*/  DMUL R2, R6, R6 ;  /* 0x0000000606027228 */ /* 0x001fd00000000000 */
[----:B------:R-:W-:-:S08]  /*0930*/  DFMA R2, -R2, R12, 1 ;  /* 0x3ff000000202742b */ /* 0x000fd0000000010c */
[----:B------:R-:W-:Y:S02]  /*0940*/  DFMA R8, R2, R8, 0.5 ;  /* 0x3fe000000208742b */ /* 0x000fe40000000008 */
[----:B------:R-:W-:-:S08]  /*0950*/  DMUL R2, R6, R2 ;  /* 0x0000000206027228 */ /* 0x000fd00000000000 */
[----:B------:R-:W-:-:S08]  /*0960*/  DFMA R20, R8, R2, R6 ;  /* 0x000000020814722b */ /* 0x000fd00000000006 */
[----:B------:R-:W-:Y:S02]  /*0970*/  DMUL R10, R20, R12 ;  /* 0x0000000c140a7228 */ /* 0x000fe40000000000 */
[----:B------:R-:W-:Y:S01]  /*0980*/  IADD3 R17, PT, PT, R21, -0x100000, RZ ;  /* 0xfff0000015117810 */ /* 0x000fe20007ffe0ff */
[----:B------:R-:W-:-:S05]  /*0990*/  IMAD.MOV.U32 R16, RZ, RZ, R20 ;  /* 0x000000ffff107224 */ /* 0x000fca00078e0014 */
[----:B------:R-:W-:-:S08]  /*09a0*/  DFMA R14, R10, -R10, R12 ;  /* 0x8000000a0a0e722b */ /* 0x000fd0000000000c */
[----:B------:R-:W-:Y:S01]  /*09b0*/  DFMA R8, R14, R16, R10 ;  /* 0x000000100e08722b */ /* 0x000fe2000000000a */
[----:B------:R-:W-:Y:S10]  /*09c0*/  @!P0 BRA `(.L_x_11) ;  /* 0x0000000000108947 */ /* 0x000ff40003800000 */
[----:B------:R-:W-:Y:S01]  /*09d0*/  IMAD.MOV.U32 R8, RZ, RZ, R12 ;  /* 0x000000ffff087224 */ /* 0x000fe200078e000c */
[----:B------:R-:W-:Y:S01]  /*09e0*/  MOV R2, 0xa10 ;  /* 0x00000a1000027802 */ /* 0x000fe20000000f00 */
[----:B------:R-:W-:-:S07]  /*09f0*/  IMAD.MOV.U32 R9, RZ, RZ, R13 ;  /* 0x000000ffff097224 */ /* 0x000fce00078e000d */
[----:B------:R-:W-:Y:S05]  /*0a00*/  CALL.REL.NOINC `($__internal_1_$__cuda_sm20_dsqrt_rn_f64_mediumpath_v1) ;  /* 0x0000000800547944 */ /* 0x000fea0003c00000 */
.L_x_11:
[----:B------:R-:W0:Y:S01]  /*0a10*/  LDC R7, c[0x0][0x39c] ;  /* 0x0000e700ff077b82 */ /* 0x000e220000000800 */
[----:B------:R-:W1:Y:S02]  /*0a20*/  LDCU.64 UR4, c[0x0][0x390] ;  /* 0x00007200ff0477ac */ /* 0x000e640008000a00 */
[----:B-1----:R-:W-:Y:S02]  /*0a30*/  IMAD.U32 R2, RZ, RZ, UR4 ;  /* 0x00000004ff027e24 */ /* 0x002fe4000f8e00ff */
[----:B------:R-:W-:Y:S02]  /*0a40*/  IMAD.U32 R3, RZ, RZ, UR5 ;  /* 0x00000005ff037e24 */ /* 0x000fe4000f8e00ff */
[----:B0-----:R-:W-:-:S05]  /*0a50*/  IMAD.WIDE R6, R7, 0x8, R2 ;  /* 0x0000000807067825 */ /* 0x001fca00078e0202 */
[----:B------:R-:W2:Y:S01]  /*0a60*/  LDG.E.64 R10, desc[UR10][R6.64+-0x8] ;  /* 0xfffff80a060a7981 */ /* 0x000ea2000c1e1b00 */
[----:B------:R-:W-:Y:S01]  /*0a70*/  DADD R14, -RZ, -R8 ;  /* 0x00000000ff0e7229 */ /* 0x000fe20000000908 */
[----:B------:R-:W0:Y:S01]  /*0a80*/  LDC.64 R16, c[0x0][0x388] ;  /* 0x0000e200ff107b82 */ /* 0x000e220000000a00 */
[----:B--2---:R-:W-:-:S08]  /*0a90*/  DSETP.GT.AND P0, PT, R10, RZ, PT ;  /* 0x000000ff0a00722a */ /* 0x004fd00003f04000 */
[----:B------:R-:W-:Y:S02]  /*0aa0*/  FSEL R8, R14, R8, P0 ;  /* 0x000000080e087208 */ /* 0x000fe40000000000 */
[----:B------:R-:W-:-:S06]  /*0ab0*/  FSEL R9, R15, R9, P0 ;  /* 0x000000090f097208 */ /* 0x000fcc0000000000 */
[C---:B------:R-:W-:Y:S02]  /*0ac0*/  DADD R14, R10.reuse, -R8 ;  /* 0x000000000a0e7229 */ /* 0x040fe40000000808 */
[----:B------:R-:W-:-:S05]  /*0ad0*/  DFMA R8, -R10, R8, R12 ;  /* 0x000000080a08722b */ /* 0x000fca000000010c */
[----:B------:R1:W-:Y:S04]  /*0ae0*/  STG.E.64 desc[UR10][R6.64+-0x8], R14 ;  /* 0xfffff80e06007986 */ /* 0x0003e8000c101b0a */
[----:B0-----:R1:W-:Y:S02]  /*0af0*/  STG.E.64 desc[UR10][R16.64], R8 ;  /* 0x0000000810007986 */ /* 0x0013e4000c101b0a */
.L_x_4:
[----:B------:R-:W-:Y:S05]  /*0b00*/  BSYNC.RECONVERGENT B0 ;  /* 0x0000000000007941 */ /* 0x000fea0003800200 */
.L_x_3:
[----:B-1----:R-:W1:Y:S08]  /*0b10*/  LDC.64 R8, c[0x0][0x388] ;  /* 0x0000e200ff087b82 */ /* 0x002e700000000a00 */
[----:B------:R-:W-:Y:S06]  /*0b20*/  BAR.SYNC.DEFER_BLOCKING 0x0 ;  /* 0x0000000000007b1d */ /* 0x000fec0000010000 */
[----:B-1----:R-:W2:Y:S01]  /*0b30*/  LDG.E.64 R8, desc[UR10][R8.64] ;  /* 0x0000000a08087981 */ /* 0x002ea2000c1e1b00 */
[----:B------:R-:W-:-:S03]  /*0b40*/  IMAD.WIDE.U32 R2, R19, 0x8, R2 ;  /* 0x0000000813027825 */ /* 0x000fc600078e0002 */
[----:B0-----:R-:W3:Y:S04]  /*0b50*/  LDG.E.64 R6, desc[UR10][R4.64] ;  /* 0x0000000a04067981 */ /* 0x001ee8000c1e1b00 */
[----:B------:R-:W3:Y:S01]  /*0b60*/  LDG.E.64 R2, desc[UR10][R2.64] ;  /* 0x0000000a02027981 */ /* 0x000ee2000c1e1b00 */
[----:B------:R-:W-:Y:S01]  /*0b70*/  HFMA2 R10, -RZ, RZ, 0, 5.9604644775390625e-08 ;  /* 0x00000001ff0a7431 */ /* 0x000fe200000001ff */
[----:B------:R-:W-:Y:S01]  /*0b80*/  BSSY.RECONVERGENT B0, `(.L_x_12) ;  /* 0x0000011000007945 */ /* 0x000fe20003800200 */
[----:B--2---:R-:W0:Y:S01]  /*0b90*/  MUFU.RCP64H R11, R9 ;  /* 0x00000009000b7308 */ /* 0x004e220000001800 */
[----:B---3--:R-:W-:-:S03]  /*0ba0*/  DMUL R6, R6, -R2 ;  /* 0x8000000206067228 */ /* 0x008fc60000000000 */
[----:B0-----:R-:W-:-:S07]  /*0bb0*/  DFMA R12, -R8, R10, 1 ;  /* 0x3ff00000080c742b */ /* 0x001fce000000010a */
[----:B------:R-:W-:Y:S01]  /*0bc0*/  FSETP.GEU.AND P1, PT, |R7|, 6.5827683646048100446e-37, PT ;  /* 0x036000000700780b */ /* 0x000fe20003f2e200 */
[----:B------:R-:W-:-:S08]  /*0bd0*/  DFMA R12, R12, R12, R12 ;  /* 0x0000000c0c0c722b */ /* 0x000fd0000000000c */
[----:B------:R-:W-:-:S08]  /*0be0*/  DFMA R12, R10, R12, R10 ;  /* 0x0000000c0a0c722b */ /* 0x000fd0000000000a */
[----:B------:R-:W-:-:S08]  /*0bf0*/  DFMA R10, -R8, R12, 1 ;  /* 0x3ff00000080a742b */ /* 0x000fd0000000010c */
[----:B------:R-:W-:-:S08]  /*0c00*/  DFMA R10, R12, R10, R12 ;  /* 0x0000000a0c0a722b */ /* 0x000fd0000000000c */
[----:B------:R-:W-:-:S08]  /*0c10*/  DMUL R12, R6, R10 ;  /* 0x0000000a060c7228 */ /* 0x000fd00000000000 */
[----:B------:R-:W-:-:S08]  /*0c20*/  DFMA R4, -R8, R12, R6 ;  /* 0x0000000c0804722b */ /* 0x000fd00000000106 */
[----:B------:R-:W-:-:S10]  /*0c30*/  DFMA R2, R10, R4, R12 ;  /* 0x000000040a02722b */ /* 0x000fd4000000000c */
[----:B------:R-:W-:-:S05]  /*0c40*/  FFMA R4, RZ, R9, R3 ;  /* 0x00000009ff047223 */ /* 0x000fca0000000003 */
[----:B------:R-:W-:-:S13]  /*0c50*/  FSETP.GT.AND P0, PT, |R4|, 1.469367938527859385e-39, PT ;  /* 0x001000000400780b */ /* 0x000fda0003f04200 */
[----:B------:R-:W-:Y:S05]  /*0c60*/  @P0 BRA P1, `(.L_x_13) ;  /* 0x0000000000080947 */ /* 0x000fea0000800000 */
[----:B------:R-:W-:-:S07]  /*0c70*/  MOV R10, 0xc90 ;  /* 0x00000c90000a7802 */ /* 0x000fce0000000f00 */
[----:B------:R-:W-:Y:S05]  /*0c80*/  CALL.REL.NOINC `($__internal_0_$__cuda_sm20_div_rn_f64_full) ;  /* 0x0000000000387944 */ /* 0x000fea0003c00000 */
.L_x_13:
[----:B------:R-:W-:Y:S05]  /*0c90*/  BSYNC.RECONVERGENT B0 ;  /* 0x0000000000007941 */ /* 0x000fea0003800200 */
.L_x_12:
[----:B------:R-:W0:Y:S01]  /*0ca0*/  LDC.64 R6, c[0x0][0x388] ;  /* 0x0000e200ff067b82 */ /* 0x000e220000000a00 */
[----:B------:R-:W1:Y:S01]  /*0cb0*/  LDCU UR4, c[0x0][0x398] ;  /* 0x00007300ff0477ac */ /* 0x000e620008000800 */
[C---:B------:R-:W-:Y:S01]  /*0cc0*/  ISETP.NE.AND P0, PT, R0.reuse, R19, PT ;  /* 0x000000130000720c */ /* 0x040fe20003f05270 */
[----:B-1----:R-:W-:-:S04]  /*0cd0*/  IMAD R5, R0, UR4, R19 ;  /* 0x0000000400057c24 */ /* 0x002fc8000f8e0213 */
[----:B0-----:R-:W-:-:S05]  /*0ce0*/  IMAD.WIDE R4, R5, 0x8, R6 ;  /* 0x0000000805047825 */ /* 0x001fca00078e0206 */
[----:B------:R0:W-:Y:S03]  /*0cf0*/  STG.E.64 desc[UR10][R4.64], R2 ;  /* 0x0000000204007986 */ /* 0x0001e6000c101b0a */
[----:B------:R-:W-:Y:S05]  /*0d00*/  @P0 EXIT ;  /* 0x000000000000094d */ /* 0x000fea0003800000 */
[----:B0-----:R-:W-:-:S04]  /*0d10*/  IMAD R3, R0, UR4, R0 ;  /* 0x0000000400037c24 */ /* 0x001fc8000f8e0200 */
[----:B------:R-:W-:-:S05]  /*0d20*/  IMAD.WIDE R2, R3, 0x8, R6 ;  /* 0x0000000803027825 */ /* 0x000fca00078e0206 */
[----:B------:R-:W2:Y:S02]  /*0d30*/  LDG.E.64 R4, desc[UR10][R2.64] ;  /* 0x0000000a02047981 */ /* 0x000ea4000c1e1b00 */
[----:B--2---:R-:W-:-:S07]  /*0d40*/  DADD R4, R4, 1 ;  /* 0x3ff0000004047429 */ /* 0x004fce0000000000 */
[----:B------:R-:W-:Y:S01]  /*0d50*/  STG.E.64 desc[UR10][R2.64], R4 ;  /* 0x0000000402007986 */ /* 0x000fe2000c101b0a */
[----:B------:R-:W-:Y:S05]  /*0d60*/  EXIT ;  /* 0x000000000000794d */ /* 0x000fea0003800000 */
        .weak           $__internal_0_$__cuda_sm20_div_rn_f64_full
        .type           $__internal_0_$__cuda_sm20_div_rn_f64_full,@function
        .size           $__internal_0_$__cuda_sm20_div_rn_f64_full,($__internal_1_$__cuda_sm20_dsqrt_rn_f64_mediumpath_v1 - $__internal_0_$__cuda_sm20_div_rn_f64_full)
$__internal_0_$__cuda_sm20_div_rn_f64_full:
[C---:B------:R-:W-:Y:S01]  /*0d70*/  FSETP.GEU.AND P0, PT, |R9|.reuse, 1.469367938527859385e-39, PT ;  /* 0x001000000900780b */ /* 0x040fe20003f0e200 */
[--C-:B------:R-:W-:Y:S01]  /*0d80*/  IMAD.MOV.U32 R4, RZ, RZ, R8.reuse ;  /* 0x000000ffff047224 */ /* 0x100fe200078e0008 */
[----:B------:R-:W-:Y:S01]  /*0d90*/  LOP3.LUT R2, R9, 0x800fffff, RZ, 0xc0, !PT ;  /* 0x800fffff09027812 */ /* 0x000fe200078ec0ff */
[----:B------:R-:W-:Y:S01]  /*0da0*/  IMAD.MOV.U32 R5, RZ, RZ, R9 ;  /* 0x000000ffff057224 */ /* 0x000fe200078e0009 */
[C---:B------:R-:W-:Y:S01]  /*0db0*/  FSETP.GEU.AND P2, PT, |R7|.reuse, 1.469367938527859385e-39, PT ;  /* 0x001000000700780b */ /* 0x040fe20003f4e200 */
[----:B------:R-:W-:Y:S01]  /*0dc0*/  IMAD.MOV.U32 R16, RZ, RZ, 0x1 ;  /* 0x00000001ff107424 */ /* 0x000fe200078e00ff */
[----:B------:R-:W-:Y:S01]  /*0dd0*/  LOP3.LUT R3, R2, 0x3ff00000, RZ, 0xfc, !PT ;  /* 0x3ff0000002037812 */ /* 0x000fe200078efcff */
[----:B------:R-:W-:Y:S01]  /*0de0*/  IMAD.MOV.U32 R2, RZ, RZ, R8 ;  /* 0x000000ffff027224 */ /* 0x000fe200078e0008 */
[----:B------:R-:W-:Y:S01]  /*0df0*/  LOP3.LUT R11, R7, 0x7ff00000, RZ, 0xc0, !PT ;  /* 0x7ff00000070b7812 */ /* 0x000fe200078ec0ff */
[----:B------:R-:W-:Y:S01]  /*0e00*/  BSSY.RECONVERGENT B1, `(.L_x_14) ;  /* 0x0000051000017945 */ /* 0x000fe20003800200 */
[----:B------:R-:W-:-:S03]  /*0e10*/  LOP3.LUT R14, R9, 0x7ff00000, RZ, 0xc0, !PT ;  /* 0x7ff00000090e7812 */ /* 0x000fc600078ec0ff */
[----:B------:R-:W-:Y:S01]  /*0e20*/  @!P0 DMUL R2, R4, 8.98846567431157953865e+307 ;  /* 0x7fe0000004028828 */ /* 0x000fe20000000000 */
[----:B------:R-:W-:Y:S01]  /*0e30*/  ISETP.GE.U32.AND P1, PT, R11, R14, PT ;  /* 0x0000000e0b00720c */ /* 0x000fe20003f26070 */
[----:B------:R-:W-:Y:S02]  /*0e40*/  IMAD.MOV.U32 R18, RZ, RZ, R14 ;  /* 0x000000ffff127224 */ /* 0x000fe400078e000e */
[----:B------:R-:W-:Y:S02]  /*0e50*/  @!P2 LOP3.LUT R8, R5, 0x7ff00000, RZ, 0xc0, !PT ;  /* 0x7ff000000508a812 */ /* 0x000fe400078ec0ff */
[----:B------:R-:W0:Y:S02]  /*0e60*/  MUFU.RCP64H R17, R3 ;  /* 0x0000000300117308 */ /* 0x000e240000001800 */
[----:B------:R-:W-:Y:S02]  /*0e70*/  @!P2 ISETP.GE.U32.AND P3, PT, R11, R8, PT ;  /* 0x000000080b00a20c */ /* 0x000fe40003f66070 */
[----:B------:R-:W-:-:S02]  /*0e80*/  MOV R8, R6 ;  /* 0x0000000600087202 */ /* 0x000fc40000000f00 */
[----:B------:R-:W-:Y:S01]  /*0e90*/  @!P0 LOP3.LUT R18, R3, 0x7ff00000, RZ, 0xc0, !PT ;  /* 0x7ff0000003128812 */ /* 0x000fe200078ec0ff */
[----:B0-----:R-:W-:-:S08]  /*0ea0*/  DFMA R12, R16, -R2, 1 ;  /* 0x3ff00000100c742b */ /* 0x001fd00000000802 */
[----:B------:R-:W-:Y:S01]  /*0eb0*/  DFMA R20, R12, R12, R12 ;  /* 0x0000000c0c14722b */ /* 0x000fe2000000000c */
[----:B------:R-:W-:-:S05]  /*0ec0*/  IMAD.MOV.U32 R12, RZ, RZ, 0x1ca00000 ;  /* 0x1ca00000ff0c7424 */ /* 0x000fca00078e00ff */
[C---:B------:R-:W-:Y:S02]  /*0ed0*/  @!P2 SEL R13, R12.reuse, 0x63400000, !P3 ;  /* 0x634000000c0da807 */ /* 0x040fe40005800000 */
[----:B------:R-:W-:Y:S01]  /*0ee0*/  DFMA R16, R16, R20, R16 ;  /* 0x000000141010722b */ /* 0x000fe20000000010 */
[----:B------:R-:W-:Y:S01]  /*0ef0*/  SEL R9, R12, 0x63400000, !P1 ;  /* 0x634000000c097807 */ /* 0x000fe20004800000 */
[----:B------:R-:W-:Y:S01]  /*0f00*/  @!P2 IMAD.MOV.U32 R20, RZ, RZ, RZ ;  /* 0x000000ffff14a224 */ /* 0x000fe200078e00ff */
[--C-:B------:R-:W-:Y:S02]  /*0f10*/  @!P2 LOP3.LUT R13, R13, 0x80000000, R7.reuse, 0xf8, !PT ;  /* 0x800000000d0da812 */ /* 0x100fe400078ef807 */
[----:B------:R-:W-:Y:S02]  /*0f20*/  LOP3.LUT R9, R9, 0x800fffff, R7, 0xf8, !PT ;  /* 0x800fffff09097812 */ /* 0x000fe400078ef807 */
[----:B------:R-:W-:Y:S01]  /*0f30*/  @!P2 LOP3.LUT R21, R13, 0x100000, RZ, 0xfc, !PT ;  /* 0x001000000d15a812 */ /* 0x000fe200078efcff */
[----:B------:R-:W-:-:S05]  /*0f40*/  DFMA R22, R16, -R2, 1 ;  /* 0x3ff000001016742b */ /* 0x000fca0000000802 */
[----:B------:R-:W-:-:S03]  /*0f50*/  @!P2 DFMA R8, R8, 2, -R20 ;  /* 0x400000000808a82b */ /* 0x000fc60000000814 */
[----:B------:R-:W-:Y:S01]  /*0f60*/  DFMA R16, R16, R22, R16 ;  /* 0x000000161010722b */ /* 0x000fe20000000010 */
[----:B------:R-:W-:Y:S02]  /*0f70*/  IMAD.MOV.U32 R23, RZ, RZ, R11 ;  /* 0x000000ffff177224 */ /* 0x000fe400078e000b */
[----:B------:R-:W-:-:S04]  /*0f80*/  VIADD R22, R18, 0xffffffff ;  /* 0xffffffff12167836 */ /* 0x000fc80000000000 */
[----:B------:R-:W-:Y:S01]  /*0f90*/  @!P2 LOP3.LUT R23, R9, 0x7ff00000, RZ, 0xc0, !PT ;  /* 0x7ff000000917a812 */ /* 0x000fe200078ec0ff */
[----:B------:R-:W-:-:S04]  /*0fa0*/  DMUL R20, R16, R8 ;  /* 0x0000000810147228 */ /* 0x000fc80000000000 */
[----:B------:R-:W-:-:S04]  /*0fb0*/  VIADD R13, R23, 0xffffffff ;  /* 0xffffffff170d7836 */ /* 0x000fc80000000000 */
[----:B------:R-:W-:Y:S01]  /*0fc0*/  DFMA R14, R20, -R2, R8 ;  /* 0x80000002140e722b */ /* 0x000fe20000000008 */
[----:B------:R-:W-:-:S04]  /*0fd0*/  ISETP.GT.U32.AND P0, PT, R13, 0x7feffffe, PT ;  /* 0x7feffffe0d00780c */ /* 0x000fc80003f04070 */
[----:B------:R-:W-:-:S03]  /*0fe0*/  ISETP.GT.U32.OR P0, PT, R22, 0x7feffffe, P0 ;  /* 0x7feffffe1600780c */ /* 0x000fc60000704470 */
[----:B------:R-:W-:-:S10]  /*0ff0*/  DFMA R14, R16, R14, R20 ;  /* 0x0000000e100e722b */ /* 0x000fd40000000014 */
[----:B------:R-:W-:Y:S05]  /*1000*/  @P0 BRA `(.L_x_15) ;  /* 0x00000000006c0947 */ /* 0x000fea0003800000 */
[----:B------:R-:W-:-:S04]  /*1010*/  LOP3.LUT R16, R5, 0x7ff00000, RZ, 0xc0, !PT ;  /* 0x7ff0000005107812 */ /* 0x000fc800078ec0ff */
[CC--:B------:R-:W-:Y:S02]  /*1020*/  VIADDMNMX R6, R11.reuse, -R16.reuse, 0xb9600000, !PT ;  /* 0xb96000000b067446 */ /* 0x0c0fe40007800910 */
[----:B------:R-:W-:Y:S02]  /*1030*/  ISETP.GE.U32.AND P0, PT, R11, R16, PT ;  /* 0x000000100b00720c */ /* 0x000fe40003f06070 */
[----:B------:R-:W-:Y:S02]  /*1040*/  VIMNMX R6, PT, PT, R6, 0x46a00000, PT ;  /* 0x46a0000006067848 */ /* 0x000fe40003fe0100 */
[----:B------:R-:W-:-:S04]  /*1050*/  SEL R11, R12, 0x63400000, !P0 ;  /* 0x634000000c0b7807 */ /* 0x000fc80004000000 */
[----:B------:R-:W-:Y:S01]  /*1060*/  IADD3 R11, PT, PT, -R11, R6, RZ ;  /* 0x000000060b0b7210 */ /* 0x000fe20007ffe1ff */
[----:B------:R-:W-:-:S04]  /*1070*/  IMAD.MOV.U32 R6, RZ, RZ, RZ ;  /* 0x000000ffff067224 */ /* 0x000fc800078e00ff */
[----:B------:R-:W-:-:S06]  /*1080*/  VIADD R7, R11, 0x7fe00000 ;  /* 0x7fe000000b077836 */ /* 0x000fcc0000000000 */
[----:B------:R-:W-:-:S10]  /*1090*/  DMUL R12, R14, R6 ;  /* 0x000000060e0c7228 */ /* 0x000fd40000000000 */
[----:B------:R-:W-:-:S13]  /*10a0*/  FSETP.GTU.AND P0, PT, |R13|, 1.469367938527859385e-39, PT ;  /* 0x001000000d00780b */ /* 0x000fda0003f0c200 */
[----:B------:R-:W-:Y:S05]  /*10b0*/  @P0 BRA `(.L_x_16) ;  /* 0x0000000000940947 */ /* 0x000fea0003800000 */
[----:B------:R-:W-:Y:S01]  /*10c0*/  DFMA R2, R14, -R2, R8 ;  /* 0x800000020e02722b */ /* 0x000fe20000000008 */
[----:B------:R-:W-:-:S09]  /*10d0*/  IMAD.MOV.U32 R6, RZ, RZ, RZ ;  /* 0x000000ffff067224 */ /* 0x000fd200078e00ff */
[C---:B------:R-:W-:Y:S02]  /*10e0*/  FSETP.NEU.AND P0, PT, R3.reuse, RZ, PT ;  /* 0x000000ff0300720b */ /* 0x040fe40003f0d000 */
[----:B------:R-:W-:-:S04]  /*10f0*/  LOP3.LUT R5, R3, 0x80000000, R5, 0x48, !PT ;  /* 0x8000000003057812 */ /* 0x000fc800078e4805 */
[----:B------:R-:W-:-:S07]  /*1100*/  LOP3.LUT R7, R5, R7, RZ, 0xfc, !PT ;  /* 0x0000000705077212 */ /* 0x000fce00078efcff */
[----:B------:R-:W-:Y:S05]  /*1110*/  @!P0 BRA `(.L_x_16) ;  /* 0x00000000007c8947 */ /* 0x000fea0003800000 */
[----:B------:R-:W-:Y:S01]  /*1120*/  IMAD.MOV R3, RZ, RZ, -R11 ;  /* 0x000000ffff037224 */ /* 0x000fe200078e0a0b */
[----:B------:R-:W-:Y:S01]  /*1130*/  DMUL.RP R6, R14, R6 ;  /* 0x000000060e067228 */ /* 0x000fe20000008000 */
[----:B------:R-:W-:Y:S01]  /*1140*/  IMAD.MOV.U32 R2, RZ, RZ, RZ ;  /* 0x000000ffff027224 */ /* 0x000fe200078e00ff */
[----:B------:R-:W-:-:S05]  /*1150*/  IADD3 R11, PT, PT, -R11, -0x43300000, RZ ;  /* 0xbcd000000b0b7810 */ /* 0x000fca0007ffe1ff */
[----:B------:R-:W-:-:S03]  /*1160*/  DFMA R2, R12, -R2, R14 ;  /* 0x800000020c02722b */ /* 0x000fc6000000000e */
[----:B------:R-:W-:-:S07]  /*1170*/  LOP3.LUT R5, R7, R5, RZ, 0x3c, !PT ;  /* 0x0000000507057212 */ /* 0x000fce00078e3cff */
[----:B------:R-:W-:-:S04]  /*1180*/  FSETP.NEU.AND P0, PT, |R3|, R11, PT ;  /* 0x0000000b0300720b */ /* 0x000fc80003f0d200 */
[----:B------:R-:W-:Y:S02]  /*1190*/  FSEL R12, R6, R12, !P0 ;  /* 0x0000000c060c7208 */ /* 0x000fe40004000000 */
[----:B------:R-:W-:Y:S01]  /*11a0*/  FSEL R13, R5, R13, !P0 ;  /* 0x0000000d050d7208 */ /* 0x000fe20004000000 */
[----:B------:R-:W-:Y:S06]  /*11b0*/  BRA `(.L_x_16) ;  /* 0x0000000000547947 */ /* 0x000fec0003800000 */
.L_x_15:
[----:B------:R-:W-:-:S14]  /*11c0*/  DSETP.NAN.AND P0, PT, R6, R6, PT ;  /* 0x000000060600722a */ /* 0x000fdc0003f08000 */
[----:B------:R-:W-:Y:S05]  /*11d0*/  @P0 BRA `(.L_x_17) ;  /* 0x0000000000440947 */ /* 0x000fea0003800000 */
[----:B------:R-:W-:-:S14]  /*11e0*/  DSETP.NAN.AND P0, PT, R4, R4, PT ;  /* 0x000000040400722a */ /* 0x000fdc0003f08000 */
[----:B------:R-:W-:Y:S05]  /*11f0*/  @P0 BRA `(.L_x_18) ;  /* 0x0000000000300947 */ /* 0x000fea0003800000 */
[----:B------:R-:W-:Y:S01]  /*1200*/  ISETP.NE.AND P0, PT, R23, R18, PT ;  /* 0x000000121700720c */ /* 0x000fe20003f05270 */
[----:B------:R-:W-:Y:S01]  /*1210*/  IMAD.MOV.U32 R13, RZ, RZ, -0x80000 ;  /* 0xfff80000ff0d7424 */ /* 0x000fe200078e00ff */
[----:B------:R-:W-:-:S11]  /*1220*/  MOV R12, 0x0 ;  /* 0x00000000000c7802 */ /* 0x000fd60000000f00 */
[----:B------:R-:W-:Y:S05]  /*1230*/  @!P0 BRA `(.L_x_16) ;  /* 0x0000000000348947 */ /* 0x000fea0003800000 */
[----:B------:R-:W-:Y:S02]  /*1240*/  ISETP.NE.AND P0, PT, R23, 0x7ff00000, PT ;  /* 0x7ff000001700780c */ /* 0x000fe40003f05270 */
[----:B------:R-:W-:Y:S02]  /*1250*/  LOP3.LUT R13, R7, 0x80000000, R5, 0x48, !PT ;  /* 0x80000000070d7812 */ /* 0x000fe400078e4805 */
[----:B------:R-:W-:-:S13]  /*1260*/  ISETP.EQ.OR P0, PT, R18, RZ, !P0 ;  /* 0x000000ff1200720c */ /* 0x000fda0004702670 */
[----:B------:R-:W-:Y:S01]  /*1270*/  @P0 LOP3.LUT R2, R13, 0x7ff00000, RZ, 0xfc, !PT ;  /* 0x7ff000000d020812 */ /* 0x000fe200078efcff */
[----:B------:R-:W-:Y:S02]  /*1280*/  @!P0 IMAD.MOV.U32 R12, RZ, RZ, RZ ;  /* 0x000000ffff0c8224 */ /* 0x000fe400078e00ff */
[----:B------:R-:W-:Y:S02]  /*1290*/  @P0 IMAD.MOV.U32 R12, RZ, RZ, RZ ;  /* 0x000000ffff0c0224 */ /* 0x000fe400078e00ff */
[----:B------:R-:W-:Y:S01]  /*12a0*/  @P0 IMAD.MOV.U32 R13, RZ, RZ, R2 ;  /* 0x000000ffff0d0224 */ /* 0x000fe200078e0002 */
[----:B------:R-:W-:Y:S06]  /*12b0*/  BRA `(.L_x_16) ;  /* 0x0000000000147947 */ /* 0x000fec0003800000 */
.L_x_18:
[----:B------:R-:W-:Y:S02]  /*12c0*/  LOP3.LUT R13, R5, 0x80000, RZ, 0xfc, !PT ;  /* 0x00080000050d7812 */ /* 0x000fe400078efcff */
[----:B------:R-:W-:Y:S01]  /*12d0*/  MOV R12, R4 ;  /* 0x00000004000c7202 */ /* 0x000fe20000000f00 */
[----:B------:R-:W-:Y:S06]  /*12e0*/  BRA `(.L_x_16) ;  /* 0x0000000000087947 */ /* 0x000fec0003800000 */
.L_x_17:
[----:B------:R-:W-:Y:S01]  /*12f0*/  LOP3.LUT R13, R7, 0x80000, RZ, 0xfc, !PT ;  /* 0x00080000070d7812 */ /* 0x000fe200078efcff */
[----:B------:R-:W-:-:S07]  /*1300*/  IMAD.MOV.U32 R12, RZ, RZ, R6 ;  /* 0x000000ffff0c7224 */ /* 0x000fce00078e0006 */
.L_x_16:
[----:B------:R-:W-:Y:S05]  /*1310*/  BSYNC.RECONVERGENT B1 ;  /* 0x0000000000017941 */ /* 0x000fea0003800200 */
.L_x_14:
[----:B------:R-:W-:Y:S02]  /*1320*/  IMAD.MOV.U32 R11, RZ, RZ, 0x0 ;  /* 0x00000000ff0b7424 */ /* 0x000fe400078e00ff */
[----:B------:R-:W-:Y:S02]  /*1330*/  IMAD.MOV.U32 R2, RZ, RZ, R12 ;  /* 0x000000ffff027224 */ /* 0x000fe400078e000c */
[----:B------:R-:W-:Y:S01]  /*1340*/  IMAD.MOV.U32 R3, RZ, RZ, R13 ;  /* 0x000000ffff037224 */ /* 0x000fe200078e000d */
[----:B------:R-:W-:Y:S06]  /*1350*/  RET.REL.NODEC R10 `(_Z15Householder_gpuPdS_S_ii) ;  /* 0xffffffec0a287950 */ /* 0x000fec0003c3ffff */
        .weak           $__internal_1_$__cuda_sm20_dsqrt_rn_f64_mediumpath_v1
        .type           $__internal_1_$__cuda_sm20_dsqrt_rn_f64_mediumpath_v1,@function
        .size           $__internal_1_$__cuda_sm20_dsqrt_rn_f64_mediumpath_v1,(.L_x_29 - $__internal_1_$__cuda_sm20_dsqrt_rn_f64_mediumpath_v1)
$__internal_1_$__cuda_sm20_dsqrt_rn_f64_mediumpath_v1:
[----:B------:R-:W-:Y:S01]  /*1360*/  ISETP.GE.U32.AND P0, PT, R6, -0x3400000, PT ;  /* 0xfcc000000600780c */ /* 0x000fe20003f06070 */
[----:B------:R-:W-:Y:S01]  /*1370*/  IMAD.MOV.U32 R6, RZ, RZ, R14 ;  /* 0x000000ffff067224 */ /* 0x000fe200078e000e */
[----:B------:R-:W-:Y:S01]  /*1380*/  MOV R16, R20 ;  /* 0x0000001400107202 */ /* 0x000fe20000000f00 */
[----:B------:R-:W-:-:S10]  /*1390*/  IMAD.MOV.U32 R7, RZ, RZ, R15 ;  /* 0x000000ffff077224 */ /* 0x000fd400078e000f */
[----:B------:R-:W-:Y:S05]  /*13a0*/  @!P0 BRA `(.L_x_19) ;  /* 0x0000000000208947 */ /* 0x000fea0003800000 */
[----:B------:R-:W-:-:S10]  /*13b0*/  DFMA.RM R6, R6, R16, R10 ;  /* 0x000000100606722b */ /* 0x000fd4000000400a */
[----:B------:R-:W-:-:S05]  /*13c0*/  IADD3 R10, P0, PT, R6, 0x1, RZ ;  /* 0x00000001060a7810 */ /* 0x000fca0007f1e0ff */
[----:B------:R-:W-:-:S06]  /*13d0*/  IMAD.X R11, RZ, RZ, R7, P0 ;  /* 0x000000ffff0b7224 */ /* 0x000fcc00000e0607 */
[----:B------:R-:W-:-:S08]  /*13e0*/  DFMA.RP R8, -R6, R10, R8 ;  /* 0x0000000a0608722b */ /* 0x000fd00000008108 */
[----:B------:R-:W-:-:S06]  /*13f0*/  DSETP.GT.AND P0, PT, R8, RZ, PT ;  /* 0x000000ff0800722a */ /* 0x000fcc0003f04000 */
[----:B------:R-:W-:Y:S02]  /*1400*/  FSEL R6, R10, R6, P0 ;  /* 0x000000060a067208 */ /* 0x000fe40000000000 */
[----:B------:R-:W-:Y:S01]  /*1410*/  FSEL R7, R11, R7, P0 ;  /* 0x000000070b077208 */ /* 0x000fe20000000000 */
[----:B------:R-:W-:Y:S06]  /*1420*/  BRA `(.L_x_20) ;  /* 0x0000000000647947 */ /* 0x000fec0003800000 */
.L_x_19:
[----:B------:R-:W-:-:S14]  /*1430*/  DSETP.NE.AND P0, PT, R8, RZ, PT ;  /* 0x000000ff0800722a */ /* 0x000fdc0003f05000 */
[----:B------:R-:W-:Y:S05]  /*1440*/  @!P0 BRA `(.L_x_21) ;  /* 0x0000000000588947 */ /* 0x000fea0003800000 */
[----:B------:R-:W-:-:S13]  /*1450*/  ISETP.GE.AND P0, PT, R9, RZ, PT ;  /* 0x000000ff0900720c */ /* 0x000fda0003f06270 */
[----:B------:R-:W-:Y:S01]  /*1460*/  @!P0 IMAD.MOV.U32 R6, RZ, RZ, 0x0 ;  /* 0x00000000ff068424 */ /* 0x000fe200078e00ff */
[----:B------:R-:W-:Y:S01]  /*1470*/  @!P0 MOV R7, 0xfff80000 ;  /* 0xfff8000000078802 */ /* 0x000fe20000000f00 */
[----:B------:R-:W-:Y:S06]  /*1480*/  @!P0 BRA `(.L_x_20) ;  /* 0x00000000004c8947 */ /* 0x000fec0003800000 */
[----:B------:R-:W-:-:S13]  /*1490*/  ISETP.GT.AND P0, PT, R9, 0x7fefffff, PT ;  /* 0x7fefffff0900780c */ /* 0x000fda0003f04270 */
[----:B------:R-:W-:Y:S05]  /*14a0*/  @P0 BRA `(.L_x_21) ;  /* 0x0000000000400947 */ /* 0x000fea0003800000 */
[----:B------:R-:W-:Y:S01]  /*14b0*/  DMUL R6, R8, 8.11296384146066816958e+31 ;  /* 0x4690000008067828 */ /* 0x000fe20000000000 */
[----:B------:R-:W-:Y:S02]  /*14c0*/  IMAD.MOV.U32 R14, RZ, RZ, 0x0 ;  /* 0x00000000ff0e7424 */ /* 0x000fe400078e00ff */
[----:B------:R-:W-:Y:S02]  /*14d0*/  IMAD.MOV.U32 R8, RZ, RZ, RZ ;  /* 0x000000ffff087224 */ /* 0x000fe400078e00ff */
[----:B------:R-:W-:Y:S01]  /*14e0*/  IMAD.MOV.U32 R15, RZ, RZ, 0x3fd80000 ;  /* 0x3fd80000ff0f7424 */ /* 0x000fe200078e00ff */
[----:B------:R-:W0:Y:S03]  /*14f0*/  MUFU.RSQ64H R9, R7 ;  /* 0x0000000700097308 */ /* 0x000e260000001c00 */
[----:B0-----:R-:W-:-:S08]  /*1500*/  DMUL R10, R8, R8 ;  /* 0x00000008080a7228 */ /* 0x001fd00000000000 */
[----:B------:R-:W-:-:S08]  /*1510*/  DFMA R10, R6, -R10, 1 ;  /* 0x3ff00000060a742b */ /* 0x000fd0000000080a */
[----:B------:R-:W-:Y:S02]  /*1520*/  DFMA R14, R10, R14, 0.5 ;  /* 0x3fe000000a0e742b */ /* 0x000fe4000000000e */
[----:B------:R-:W-:-:S08]  /*1530*/  DMUL R10, R8, R10 ;  /* 0x0000000a080a7228 */ /* 0x000fd00000000000 */
[----:B------:R-:W-:-:S08]  /*1540*/  DFMA R10, R14, R10, R8 ;  /* 0x0000000a0e0a722b */ /* 0x000fd00000000008 */
[----:B------:R-:W-:Y:S02]  /*1550*/  DMUL R8, R6, R10 ;  /* 0x0000000a06087228 */ /* 0x000fe40000000000 */
[----:B------:R-:W-:-:S06]  /*1560*/  VIADD R11, R11, 0xfff00000 ;  /* 0xfff000000b0b7836 */ /* 0x000fcc0000000000 */
[----:B------:R-:W-:-:S08]  /*1570*/  DFMA R14, R8, -R8, R6 ;  /* 0x80000008080e722b */ /* 0x000fd00000000006 */
[----:B------:R-:W-:-:S10]  /*1580*/  DFMA R6, R10, R14, R8 ;  /* 0x0000000e0a06722b */ /* 0x000fd40000000008 */
[----:B------:R-:W-:Y:S01]  /*1590*/  IADD3 R7, PT, PT, R7, -0x3500000, RZ ;  /* 0xfcb0000007077810 */ /* 0x000fe20007ffe0ff */
[----:B------:R-:W-:Y:S06]  /*15a0*/  BRA `(.L_x_20) ;  /* 0x0000000000047947 */ /* 0x000fec0003800000 */
.L_x_21:
[----:B------:R-:W-:-:S11]  /*15b0*/  DADD R6, R8, R8 ;  /* 0x0000000008067229 */ /* 0x000fd60000000008 */
.L_x_20:
[----:B------:R-:W-:Y:S02]  /*15c0*/  IMAD.MOV.U32 R3, RZ, RZ, 0x0 ;  /* 0x00000000ff037424 */ /* 0x000fe400078e00ff */
[----:B------:R-:W-:Y:S02]  /*15d0*/  IMAD.MOV.U32 R8, RZ, RZ, R6 ;  /* 0x000000ffff087224 */ /* 0x000fe400078e0006 */
[----:B------:R-:W-:Y:S01]  /*15e0*/  IMAD.MOV.U32 R9, RZ, RZ, R7 ;  /* 0x000000ffff097224 */ /* 0x000fe200078e0007 */
[----:B------:R-:W-:Y:S06]  /*15f0*/  RET.REL.NODEC R2 `(_Z15Householder_gpuPdS_S_ii) ;  /* 0xffffffe802807950 */ /* 0x000fec0003c3ffff */
.L_x_22:
        /* <DEDUP_REMOVED lines=16> */
.L_x_29:


//--------------------- .text._Z6MatMulPdS_S_i    --------------------------
	.section	.text._Z6MatMulPdS_S_i,"ax",@progbits
	.align	128
        .global         _Z6MatMulPdS_S_i
        .type           _Z6MatMulPdS_S_i,@function
        .size           _Z6MatMulPdS_S_i,(.L_x_32 - _Z6MatMulPdS_S_i)
        .other          _Z6MatMulPdS_S_i,@"STO_CUDA_ENTRY STV_DEFAULT"
_Z6MatMulPdS_S_i:
.text._Z6MatMulPdS_S_i:
[----:B------:R-:W-:Y:S08]  /*0000*/  LDC R1, c[0x0][0x37c] ;  /* 0x0000df00ff017b82 */ /* 0x000ff00000000800 */
[----:B------:R-:W0:Y:S01]  /*0010*/  LDC R0, c[0x0][0x398] ;  /* 0x0000e600ff007b82 */ /* 0x000e220000000800 */
[----:B------:R-:W1:Y:S01]  /*0020*/  S2R R3, SR_TID.X ;  /* 0x0000000000037919 */ /* 0x000e620000002100 */
[----:B------:R-:W2:Y:S01]  /*0030*/  LDCU.64 UR6, c[0x0][0x358] ;  /* 0x00006b00ff0677ac */ /* 0x000ea20008000a00 */
[----:B------:R-:W-:Y:S01]  /*0040*/  CS2R R20, SRZ ;  /* 0x0000000000147805 */ /* 0x000fe2000001ff00 */
[----:B------:R-:W3:Y:S04]  /*0050*/  S2R R5, SR_TID.Y ;  /* 0x0000000000057919 */ /* 0x000ee80000002200 */
[----:B------:R-:W4:Y:S08]  /*0060*/  S2UR UR4, SR_CTAID.Y ;  /* 0x00000000000479c3 */ /* 0x000f300000002600 */
[----:B------:R-:W1:Y:S01]  /*0070*/  LDC R2, c[0x0][0x360] ;  /* 0x0000d800ff027b82 */ /* 0x000e620000000800 */
[----:B------:R-:W4:Y:S07]  /*0080*/  LDCU UR5, c[0x0][0x364] ;  /* 0x00006c80ff0577ac */ /* 0x000f2e0008000800 */
[----:B------:R-:W1:Y:S01]  /*0090*/  S2UR UR8, SR_CTAID.X ;  /* 0x00000000000879c3 */ /* 0x000e620000002500 */
[----:B0-----:R-:W-:Y:S01]  /*00a0*/  ISETP.GE.AND P0, PT, R0, 0x1, PT ;  /* 0x000000010000780c */ /* 0x001fe20003f06270 */
[----:B----4-:R-:W-:-:S06]  /*00b0*/  UIMAD UR4, UR4, UR5, URZ ;  /* 0x00000005040472a4 */ /* 0x010fcc000f8e02ff */
[----:B---3--:R-:W-:Y:S01]  /*00c0*/  IADD3 R7, PT, PT, R5, UR4, RZ ;  /* 0x0000000405077c10 */ /* 0x008fe2000fffe0ff */
[----:B-1----:R-:W-:-:S05]  /*00d0*/  IMAD R3, R2, UR8, R3 ;  /* 0x0000000802037c24 */ /* 0x002fca000f8e0203 */
[----:B--2---:R-:W-:Y:S05]  /*00e0*/  @!P0 BRA `(.L_x_23) ;  /* 0x0000000400f08947 */ /* 0x004fea0003800000 */
[C---:B------:R-:W-:Y:S01]  /*00f0*/  ISETP.GE.U32.AND P1, PT, R0.reuse, 0x8, PT ;  /* 0x000000080000780c */ /* 0x040fe20003f26070 */
[----:B------:R-:W-:Y:S01]  /*0100*/  HFMA2 R9, -RZ, RZ, 0, 0 ;  /* 0x00000000ff097431 */ /* 0x000fe200000001ff */
[----:B------:R-:W-:Y:S01]  /*0110*/  LOP3.LUT R2, R0, 0x7, RZ, 0xc0, !PT ;  /* 0x0000000700027812 */ /* 0x000fe200078ec0ff */
[----:B------:R-:W-:Y:S01]  /*0120*/  IMAD R4, R3, R0, RZ ;  /* 0x0000000003047224 */ /* 0x000fe200078e02ff */
[----:B------:R-:W-:Y:S02]  /*0130*/  CS2R R20, SRZ ;  /* 0x0000000000147805 */ /* 0x000fe4000001ff00 */
[----:B------:R-:W-:-:S07]  /*0140*/  ISETP.NE.AND P0, PT, R2, RZ, PT ;  /* 0x000000ff0200720c */ /* 0x000fce0003f05270 */
[----:B------:R-:W-:Y:S06]  /*0150*/  @!P1 BRA `(.L_x_24) ;  /* 0x0000000000ec9947 */ /* 0x000fec0003800000 */
[C---:B------:R-:W-:Y:S01]  /*0160*/  LOP3.LUT R9, R0.reuse, 0x7ffffff8, RZ, 0xc0, !PT ;  /* 0x7ffffff800097812 */ /* 0x040fe200078ec0ff */
[C---:B------:R-:W-:Y:S01]  /*0170*/  IMAD R13, R0.reuse, 0x3, R7 ;  /* 0x00000003000d7824 */ /* 0x040fe200078e0207 */
[C---:B------:R-:W-:Y:S01]  /*0180*/  IADD3 R5, PT, PT, R0.reuse, UR4, R5 ;  /* 0x0000000400057c10 */ /* 0x040fe2000fffe005 */
[C-C-:B------:R-:W-:Y:S01]  /*0190*/  IMAD R33, R0.reuse, 0x4, R7.reuse ;  /* 0x0000000400217824 */ /* 0x140fe200078e0207 */
[CC--:B------:R-:W-:Y:S01]  /*01a0*/  LEA R11, R0.reuse, R7.reuse, 0x1 ;  /* 0x00000007000b7211 */ /* 0x0c0fe200078e08ff */
[C-C-:B------:R-:W-:Y:S01]  /*01b0*/  IMAD R35, R0.reuse, 0x5, R7.reuse ;  /* 0x0000000500237824 */ /* 0x140fe200078e0207 */
[----:B------:R-:W-:Y:S01]  /*01c0*/  MOV R12, R4 ;  /* 0x00000004000c7202 */ /* 0x000fe20000000f00 */
[C-C-:B------:R-:W-:Y:S01]  /*01d0*/  IMAD R37, R0.reuse, 0x6, R7.reuse ;  /* 0x0000000600257824 */ /* 0x140fe200078e0207 */
[----:B------:R-:W-:Y:S01]  /*01e0*/  MOV R8, R7 ;  /* 0x0000000700087202 */ /* 0x000fe20000000f00 */
[----:B------:R-:W-:Y:S01]  /*01f0*/  IMAD R6, R0, 0x7, R7 ;  /* 0x0000000700067824 */ /* 0x000fe200078e0207 */
[----:B------:R-:W-:Y:S01]  /*0200*/  CS2R R20, SRZ ;  /* 0x0000000000147805 */ /* 0x000fe2000001ff00 */
[----:B------:R-:W-:-:S07]  /*0210*/  IMAD.MOV R10, RZ, RZ, -R9 ;  /* 0x000000ffff0a7224 */ /* 0x000fce00078e0a09 */
.L_x_25:
[----:B------:R-:W0:Y:S08]  /*0220*/  LDC.64 R30, c[0x0][0x388] ;  /* 0x0000e200ff1e7b82 */ /* 0x000e300000000a00 */
[----:B------:R-:W1:Y:S01]  /*0230*/  LDC.64 R14, c[0x0][0x380] ;  /* 0x0000e000ff0e7b82 */ /* 0x000e620000000a00 */
[----:B0-----:R-:W-:-:S06]  /*0240*/  IMAD.WIDE.U32 R26, R8, 0x8, R30 ;  /* 0x00000008081a7825 */ /* 0x001fcc00078e001e */
[----:B------:R-:W2:Y:S01]  /*0250*/  LDG.E.64 R26, desc[UR6][R26.64] ;  /* 0x000000061a1a7981 */ /* 0x000ea2000c1e1b00 */
[----:B-1----:R-:W-:-:S05]  /*0260*/  IMAD.WIDE R14, R12, 0x8, R14 ;  /* 0x000000080c0e7825 */ /* 0x002fca00078e020e */
[----:B------:R-:W2:Y:S01]  /*0270*/  LDG.E.64 R16, desc[UR6][R14.64] ;  /* 0x000000060e107981 */ /* 0x000ea2000c1e1b00 */
[----:B------:R-:W-:-:S03]  /*0280*/  IMAD.WIDE.U32 R22, R5, 0x8, R30 ;  /* 0x0000000805167825 */ /* 0x000fc600078e001e */
[----:B------:R-:W3:Y:S01]  /*0290*/  LDG.E.64 R24, desc[UR6][R14.64+0x8] ;  /* 0x000008060e187981 */ /* 0x000ee2000c1e1b00 */
[----:B------:R-:W-:-:S03]  /*02a0*/  IMAD.WIDE.U32 R18, R11, 0x8, R30 ;  /* 0x000000080b127825 */ /* 0x000fc600078e001e */
[----:B------:R-:W3:Y:S01]  /*02b0*/  LDG.E.64 R22, desc[UR6][R22.64] ;  /* 0x0000000616167981 */ /* 0x000ee2000c1e1b00 */
[----:B------:R-:W-:-:S03]  /*02c0*/  IMAD.WIDE.U32 R28, R13, 0x8, R30 ;  /* 0x000000080d1c7825 */ /* 0x000fc600078e001e */
[----:B------:R-:W4:Y:S04]  /*02d0*/  LDG.E.64 R18, desc[UR6][R18.64] ;  /* 0x0000000612127981 */ /* 0x000f28000c1e1b00 */
[----:B------:R-:W5:Y:S01]  /*02e0*/  LDG.E.64 R28, desc[UR6][R28.64] ;  /* 0x000000061c1c7981 */ /* 0x000f62000c1e1b00 */
[----:B--2---:R-:W-:-:S03]  /*02f0*/  DFMA R26, R16, R26, R20 ;  /* 0x0000001a101a722b */ /* 0x004fc60000000014 */
[----:B------:R-:W4:Y:S04]  /*0300*/  LDG.E.64 R20, desc[UR6][R14.64+0x10] ;  /* 0x000010060e147981 */ /* 0x000f28000c1e1b00 */
[----:B------:R-:W5:Y:S01]  /*0310*/  LDG.E.64 R16, desc[UR6][R14.64+0x18] ;  /* 0x000018060e107981 */ /* 0x000f62000c1e1b00 */
[----:B---3--:R-:W-:Y:S01]  /*0320*/  DFMA R22, R24, R22, R26 ;  /* 0x000000161816722b */ /* 0x008fe2000000001a */
[--C-:B------:R-:W-:Y:S02]  /*0330*/  IMAD.WIDE.U32 R26, R33, 0x8, R30.reuse ;  /* 0x00000008211a7825 */ /* 0x100fe400078e001e */
[----:B------:R-:W2:Y:S04]  /*0340*/  LDG.E.64 R24, desc[UR6][R14.64+0x20] ;  /* 0x000020060e187981 */ /* 0x000ea8000c1e1b00 */
[----:B------:R-:W2:Y:S01]  /*0350*/  LDG.E.64 R26, desc[UR6][R26.64] ;  /* 0x000000061a1a7981 */ /* 0x000ea2000c1e1b00 */
[----:B----4-:R-:W-:Y:S01]  /*0360*/  DFMA R18, R20, R18, R22 ;  /* 0x000000121412722b */ /* 0x010fe20000000016 */
[----:B------:R-:W-:-:S02]  /*0370*/  IMAD.WIDE.U32 R22, R35, 0x8, R30 ;  /* 0x0000000823167825 */ /* 0x000fc400078e001e */
[----:B------:R-:W3:Y:S04]  /*0380*/  LDG.E.64 R20, desc[UR6][R14.64+0x28] ;  /* 0x000028060e147981 */ /* 0x000ee8000c1e1b00 */
[----:B------:R-:W3:Y:S01]  /*0390*/  LDG.E.64 R22, desc[UR6][R22.64] ;  /* 0x0000000616167981 */ /* 0x000ee2000c1e1b00 */
[----:B-----5:R-:W-:Y:S01]  /*03a0*/  DFMA R28, R16, R28, R18 ;  /* 0x0000001c101c722b */ /* 0x020fe20000000012 */
[--C-:B------:R-:W-:Y:S02]  /*03b0*/  IMAD.WIDE.U32 R18, R37, 0x8, R30.reuse ;  /* 0x0000000825127825 */ /* 0x100fe400078e001e */
[----:B------:R-:W4:Y:S02]  /*03c0*/  LDG.E.64 R16, desc[UR6][R14.64+0x30] ;  /* 0x000030060e107981 */ /* 0x000f24000c1e1b00 */
[----:B------:R-:W-:-:S02]  /*03d0*/  IMAD.WIDE.U32 R30, R6, 0x8, R30 ;  /* 0x00000008061e7825 */ /* 0x000fc400078e001e */
[----:B------:R-:W4:Y:S04]  /*03e0*/  LDG.E.64 R18, desc[UR6][R18.64] ;  /* 0x0000000612127981 */ /* 0x000f28000c1e1b00 */
[----:B------:R-:W5:Y:S04]  /*03f0*/  LDG.E.64 R30, desc[UR6][R30.64] ;  /* 0x000000061e1e7981 */ /* 0x000f68000c1e1b00 */
[----:B------:R-:W5:Y:S01]  /*0400*/  LDG.E.64 R14, desc[UR6][R14.64+0x38] ;  /* 0x000038060e0e7981 */ /* 0x000f62000c1e1b00 */
[----:B--2---:R-:W-:Y:S01]  /*0410*/  DFMA R24, R24, R26, R28 ;  /* 0x0000001a1818722b */ /* 0x004fe2000000001c */
[----:B------:R-:W-:-:S04]  /*0420*/  IADD3 R10, PT, PT, R10, 0x8, RZ ;  /* 0x000000080a0a7810 */ /* 0x000fc80007ffe0ff */
[----:B------:R-:W-:Y:S01]  /*0430*/  ISETP.NE.AND P1, PT, R10, RZ, PT ;  /* 0x000000ff0a00720c */ /* 0x000fe20003f25270 */
[----:B------:R-:W-:Y:S01]  /*0440*/  IMAD R11, R0, 0x8, R11 ;  /* 0x00000008000b7824 */ /* 0x000fe200078e020b */
[----:B------:R-:W-:Y:S01]  /*0450*/  IADD3 R12, PT, PT, R12, 0x8, RZ ;  /* 0x000000080c0c7810 */ /* 0x000fe20007ffe0ff */
[C---:B------:R-:W-:Y:S01]  /*0460*/  IMAD R37, R0.reuse, 0x8, R37 ;  /* 0x0000000800257824 */ /* 0x040fe200078e0225 */
[C---:B------:R-:W-:Y:S02]  /*0470*/  LEA R5, R0.reuse, R5, 0x3 ;  /* 0x0000000500057211 */ /* 0x040fe400078e18ff */
[C---:B------:R-:W-:Y:S02]  /*0480*/  LEA R13, R0.reuse, R13, 0x3 ;  /* 0x0000000d000d7211 */ /* 0x040fe400078e18ff */
[C---:B------:R-:W-:Y:S02]  /*0490*/  LEA R33, R0.reuse, R33, 0x3 ;  /* 0x0000002100217211 */ /* 0x040fe400078e18ff */
[----:B------:R-:W-:-:S02]  /*04a0*/  LEA R35, R0, R35, 0x3 ;  /* 0x0000002300237211 */ /* 0x000fc400078e18ff */
[C---:B------:R-:W-:Y:S02]  /*04b0*/  LEA R6, R0.reuse, R6, 0x3 ;  /* 0x0000000600067211 */ /* 0x040fe400078e18ff */
[----:B------:R-:W-:Y:S01]  /*04c0*/  LEA R8, R0, R8, 0x3 ;  /* 0x0000000800087211 */ /* 0x000fe200078e18ff */
[----:B---3--:R-:W-:-:S08]  /*04d0*/  DFMA R20, R20, R22, R24 ;  /* 0x000000161414722b */ /* 0x008fd00000000018 */
[----:B----4-:R-:W-:-:S08]  /*04e0*/  DFMA R20, R16, R18, R20 ;  /* 0x000000121014722b */ /* 0x010fd00000000014 */
[----:B-----5:R-:W-:Y:S01]  /*04f0*/  DFMA R20, R14, R30, R20 ;  /* 0x0000001e0e14722b */ /* 0x020fe20000000014 */
[----:B------:R-:W-:Y:S10]  /*0500*/  @P1 BRA `(.L_x_25) ;  /* 0xfffffffc00441947 */ /* 0x000ff4000383ffff */
.L_x_24:
[----:B------:R-:W-:Y:S05]  /*0510*/  @!P0 BRA `(.L_x_23) ;  /* 0x0000000000e48947 */ /* 0x000fea0003800000 */
[----:B------:R-:W-:Y:S02]  /*0520*/  ISETP.GE.U32.AND P0, PT, R2, 0x4, PT ;  /* 0x000000040200780c */ /* 0x000fe40003f06070 */
[----:B------:R-:W-:-:S04]  /*0530*/  LOP3.LUT R5, R0, 0x3, RZ, 0xc0, !PT ;  /* 0x0000000300057812 */ /* 0x000fc800078ec0ff */
[----:B------:R-:W-:-:S07]  /*0540*/  ISETP.NE.AND P1, PT, R5, RZ, PT ;  /* 0x000000ff0500720c */ /* 0x000fce0003f25270 */
[----:B------:R-:W-:Y:S06]  /*0550*/  @!P0 BRA `(.L_x_26) ;  /* 0x0000000000648947 */ /* 0x000fec0003800000 */
[----:B------:R-:W0:Y:S01]  /*0560*/  LDC.64 R26, c[0x0][0x388] ;  /* 0x0000e200ff1a7b82 */ /* 0x000e220000000a00 */
[----:B------:R-:W-:Y:S01]  /*0570*/  IADD3 R11, PT, PT, R4, R9, RZ ;  /* 0x00000009040b7210 */ /* 0x000fe20007ffe0ff */
[----:B------:R-:W-:-:S06]  /*0580*/  IMAD R13, R9, R0, R7 ;  /* 0x00000000090d7224 */ /* 0x000fcc00078e0207 */
[----:B------:R-:W1:Y:S01]  /*0590*/  LDC.64 R24, c[0x0][0x380] ;  /* 0x0000e000ff187b82 */ /* 0x000e620000000a00 */
[----:B0-----:R-:W-:-:S06]  /*05a0*/  IMAD.WIDE.U32 R22, R13, 0x8, R26 ;  /* 0x000000080d167825 */ /* 0x001fcc00078e001a */
[----:B------:R-:W2:Y:S01]  /*05b0*/  LDG.E.64 R22, desc[UR6][R22.64] ;  /* 0x0000000616167981 */ /* 0x000ea2000c1e1b00 */
[----:B-1----:R-:W-:-:S04]  /*05c0*/  IMAD.WIDE R24, R11, 0x8, R24 ;  /* 0x000000080b187825 */ /* 0x002fc800078e0218 */
[----:B------:R-:W-:Y:S02]  /*05d0*/  IMAD.IADD R11, R13, 0x1, R0 ;  /* 0x000000010d0b7824 */ /* 0x000fe400078e0200 */
[----:B------:R-:W2:Y:S02]  /*05e0*/  LDG.E.64 R12, desc[UR6][R24.64] ;  /* 0x00000006180c7981 */ /* 0x000ea4000c1e1b00 */
[C-C-:B------:R-:W-:Y:S01]  /*05f0*/  IMAD.WIDE.U32 R18, R11.reuse, 0x8, R26.reuse ;  /* 0x000000080b127825 */ /* 0x140fe200078e001a */
[-C--:B------:R-:W-:Y:S02]  /*0600*/  IADD3 R15, PT, PT, R11, R0.reuse, RZ ;  /* 0x000000000b0f7210 */ /* 0x080fe40007ffe0ff */
[----:B------:R-:W3:Y:S04]  /*0610*/  LDG.E.64 R10, desc[UR6][R24.64+0x8] ;  /* 0x00000806180a7981 */ /* 0x000ee8000c1e1b00 */
[----:B------:R-:W3:Y:S01]  /*0620*/  LDG.E.64 R18, desc[UR6][R18.64] ;  /* 0x0000000612127981 */ /* 0x000ee2000c1e1b00 */
[C---:B------:R-:W-:Y:S01]  /*0630*/  IMAD.WIDE.U32 R16, R15.reuse, 0x8, R26 ;  /* 0x000000080f107825 */ /* 0x040fe200078e001a */
[----:B------:R-:W-:-:S02]  /*0640*/  IADD3 R29, PT, PT, R15, R0, RZ ;  /* 0x000000000f1d7210 */ /* 0x000fc40007ffe0ff */
[----:B------:R-:W4:Y:S04]  /*0650*/  LDG.E.64 R14, desc[UR6][R24.64+0x10] ;  /* 0x00001006180e7981 */ /* 0x000f28000c1e1b00 */
[----:B------:R-:W4:Y:S01]  /*0660*/  LDG.E.64 R16, desc[UR6][R16.64] ;  /* 0x0000000610107981 */ /* 0x000f22000c1e1b00 */
[----:B------:R-:W-:-:S03]  /*0670*/  IMAD.WIDE.U32 R28, R29, 0x8, R26 ;  /* 0x000000081d1c7825 */ /* 0x000fc600078e001a */
[----:B------:R-:W5:Y:S04]  /*0680*/  LDG.E.64 R26, desc[UR6][R24.64+0x18] ;  /* 0x00001806181a7981 */ /* 0x000f68000c1e1b00 */
[----:B------:R-:W5:Y:S01]  /*0690*/  LDG.E.64 R28, desc[UR6][R28.64] ;  /* 0x000000061c1c7981 */ /* 0x000f62000c1e1b00 */
[----:B------:R-:W-:Y:S01]  /*06a0*/  IADD3 R9, PT, PT, R9, 0x4, RZ ;  /* 0x0000000409097810 */ /* 0x000fe20007ffe0ff */
[----:B--2---:R-:W-:-:S08]  /*06b0*/  DFMA R12, R12, R22, R20 ;  /* 0x000000160c0c722b */ /* 0x004fd00000000014 */
[----:B---3--:R-:W-:-:S08]  /*06c0*/  DFMA R10, R10, R18, R12 ;  /* 0x000000120a0a722b */ /* 0x008fd0000000000c */
[----:B----4-:R-:W-:-:S08]  /*06d0*/  DFMA R10, R14, R16, R10 ;  /* 0x000000100e0a722b */ /* 0x010fd0000000000a */
[----:B-----5:R-:W-:-:S11]  /*06e0*/  DFMA R20, R26, R28, R10 ;  /* 0x0000001c1a14722b */ /* 0x020fd6000000000a */
.L_x_26:
[----:B------:R-:W-:Y:S05]  /*06f0*/  @!P1 BRA `(.L_x_23) ;  /* 0x00000000006c9947 */ /* 0x000fea0003800000 */
[----:B------:R-:W0:Y:S01]  /*0700*/  LDC.64 R18, c[0x0][0x388] ;  /* 0x0000e200ff127b82 */ /* 0x000e220000000a00 */
[----:B------:R-:W-:Y:S02]  /*0710*/  ISETP.NE.AND P0, PT, R5, 0x1, PT ;  /* 0x000000010500780c */ /* 0x000fe40003f05270 */
[----:B------:R-:W-:-:S04]  /*0720*/  LOP3.LUT R2, R0, 0x1, RZ, 0xc0, !PT ;  /* 0x0000000100027812 */ /* 0x000fc800078ec0ff */
[----:B------:R-:W-:Y:S01]  /*0730*/  ISETP.NE.U32.AND P1, PT, R2, 0x1, PT ;  /* 0x000000010200780c */ /* 0x000fe20003f25070 */
[----:B------:R-:W1:Y:S06]  /*0740*/  LDC.64 R10, c[0x0][0x380] ;  /* 0x0000e000ff0a7b82 */ /* 0x000e6c0000000a00 */
[----:B------:R-:W-:Y:S02]  /*0750*/  @P0 IMAD R5, R9, R0, R7 ;  /* 0x0000000009050224 */ /* 0x000fe400078e0207 */
[----:B------:R-:W2:Y:S01]  /*0760*/  LDC.64 R16, c[0x0][0x380] ;  /* 0x0000e000ff107b82 */ /* 0x000ea20000000a00 */
[----:B------:R-:W-:-:S07]  /*0770*/  @P0 IMAD.IADD R23, R4, 0x1, R9 ;  /* 0x0000000104170824 */ /* 0x000fce00078e0209 */
[----:B------:R-:W3:Y:S01]  /*0780*/  LDC.64 R14, c[0x0][0x388] ;  /* 0x0000e200ff0e7b82 */ /* 0x000ee20000000a00 */
[C---:B0-----:R-:W-:Y:S01]  /*0790*/  @P0 IMAD.WIDE.U32 R24, R5.reuse, 0x8, R18 ;  /* 0x0000000805180825 */ /* 0x041fe200078e0012 */
[----:B------:R-:W-:-:S03]  /*07a0*/  @P0 IADD3 R5, PT, PT, R5, R0, RZ ;  /* 0x0000000005050210 */ /* 0x000fc60007ffe0ff */
[----:B-1----:R-:W-:Y:S01]  /*07b0*/  @P0 IMAD.WIDE R22, R23, 0x8, R10 ;  /* 0x0000000817160825 */ /* 0x002fe200078e020a */
[----:B------:R-:W-:Y:S01]  /*07c0*/  @P0 IADD3 R9, PT, PT, R9, 0x2, RZ ;  /* 0x0000000209090810 */ /* 0x000fe20007ffe0ff */
[----:B------:R-:W4:Y:S02]  /*07d0*/  @P0 LDG.E.64 R10, desc[UR6][R24.64] ;  /* 0x00000006180a0981 */ /* 0x000f24000c1e1b00 */
[----:B------:R-:W-:Y:S02]  /*07e0*/  @P0 IMAD.WIDE.U32 R18, R5, 0x8, R18 ;  /* 0x0000000805120825 */ /* 0x000fe400078e0012 */
[----:B------:R-:W4:Y:S01]  /*07f0*/  @P0 LDG.E.64 R12, desc[UR6][R22.64] ;  /* 0x00000006160c0981 */ /* 0x000f22000c1e1b00 */
[----:B------:R-:W-:Y:S01]  /*0800*/  @!P1 IADD3 R27, PT, PT, R4, R9, RZ ;  /* 0x00000009041b9210 */ /* 0x000fe20007ffe0ff */
[----:B------:R-:W-:Y:S02]  /*0810*/  @!P1 IMAD R9, R9, R0, R7 ;  /* 0x0000000009099224 */ /* 0x000fe400078e0207 */
[----:B------:R-:W5:Y:S02]  /*0820*/  @P0 LDG.E.64 R4, desc[UR6][R22.64+0x8] ;  /* 0x0000080616040981 */ /* 0x000f64000c1e1b00 */
[----:B--2---:R-:W-:-:S02]  /*0830*/  @!P1 IMAD.WIDE R16, R27, 0x8, R16 ;  /* 0x000000081b109825 */ /* 0x004fc400078e0210 */
[----:B------:R-:W5:Y:S02]  /*0840*/  @P0 LDG.E.64 R18, desc[UR6][R18.64] ;  /* 0x0000000612120981 */ /* 0x000f64000c1e1b00 */
[----:B---3--:R-:W-:Y:S02]  /*0850*/  @!P1 IMAD.WIDE.U32 R14, R9, 0x8, R14 ;  /* 0x00000008090e9825 */ /* 0x008fe400078e000e */
[----:B------:R-:W2:Y:S04]  /*0860*/  @!P1 LDG.E.64 R16, desc[UR6][R16.64] ;  /* 0x0000000610109981 */ /* 0x000ea8000c1e1b00 */
[----:B------:R-:W2:Y:S01]  /*0870*/  @!P1 LDG.E.64 R14, desc[UR6][R14.64] ;  /* 0x000000060e0e9981 */ /* 0x000ea2000c1e1b00 */
[----:B----4-:R-:W-:-:S08]  /*0880*/  @P0 DFMA R10, R12, R10, R20 ;  /* 0x0000000a0c0a022b */ /* 0x010fd00000000014 */
[----:B-----5:R-:W-:-:S08]  /*0890*/  @P0 DFMA R20, R4, R18, R10 ;  /* 0x000000120414022b */ /* 0x020fd0000000000a */
[----:B--2---:R-:W-:-:S11]  /*08a0*/  @!P1 DFMA R20, R16, R14, R20 ;  /* 0x0000000e1014922b */ /* 0x004fd60000000014 */
.L_x_23:
[----:B------:R-:W0:Y:S01]  /*08b0*/  LDC.64 R4, c[0x0][0x390] ;  /* 0x0000e400ff047b82 */ /* 0x000e220000000a00 */
[----:B------:R-:W-:-:S04]  /*08c0*/  IMAD R3, R3, R0, R7 ;  /* 0x0000000003037224 */ /* 0x000fc800078e0207 */
[----:B0-----:R-:W-:-:S05]  /*08d0*/  IMAD.WIDE R2, R3, 0x8, R4 ;  /* 0x0000000803027825 */ /* 0x001fca00078e0204 */
[----:B------:R-:W-:Y:S01]  /*08e0*/  STG.E.64 desc[UR6][R2.64], R20 ;  /* 0x0000001402007986 */ /* 0x000fe2000c101b06 */
[----:B------:R-:W-:Y:S05]  /*08f0*/  EXIT ;  /* 0x000000000000794d */ /* 0x000fea0003800000 */
.L_x_27:
        /* <DEDUP_REMOVED lines=16> */
.L_x_32:


//--------------------- .nv.shared.reserved.0     --------------------------
	.section	.nv.shared.reserved.0,"aw",@nobits
	.weak		__nv_reservedSMEM_offset_0_alias
	.size		__nv_reservedSMEM_offset_0_alias, 0, 64
	.other		__nv_reservedSMEM_offset_0_alias,@"STO_CUDA_RESERVED_SHARED STV_DEFAULT"
__nv_reservedSMEM_offset_0_alias:
	.zero		0
	.zero		64


//--------------------- .nv.constant0._Z6QR_gpuPdS_S_ii --------------------------
	.section	.nv.constant0._Z6QR_gpuPdS_S_ii,"a",@progbits
	.sectionflags	@""
	.align	4
.nv.constant0._Z6QR_gpuPdS_S_ii:
	.zero		928


//--------------------- .nv.constant0._Z15Householder_gpuPdS_S_ii --------------------------
	.section	.nv.constant0._Z15Householder_gpuPdS_S_ii,"a",@progbits
	.sectionflags	@""
	.align	4
.nv.constant0._Z15Householder_gpuPdS_S_ii:
	.zero		928


//--------------------- .nv.constant0._Z6MatMulPdS_S_i --------------------------
	.section	.nv.constant0._Z6MatMulPdS_S_i,"a",@progbits
	.sectionflags	@""
	.align	4
.nv.constant0._Z6MatMulPdS_S_i:
	.zero		924


//--------------------- SYMBOLS --------------------------

	.type		.nv.reservedSmem.offset0,@object
	.size		.nv.reservedSmem.offset0,0x4
